	.target	sm_100a

	.elftype	@"ET_EXEC"


//--------------------- .note.nv.tkinfo           --------------------------
	.section	.note.nv.tkinfo,"",@"SHT_NOTE"
	.sectionflags	@"SHF_NOTE_NV_TKINFO"
	.tkinfo
        /*0018*/ 	.word	0x00000002
        /*0030*/ 	.string	""
        /*0030*/ 	.string	"ptxas"
        /*0030*/ 	.string	"Cuda compilation tools, release 13.0, V13.0.88"
        /*0030*/ 	.string	"Build cuda_13.0.r13.0/compiler.36424714_0"
        /*0030*/ 	.string	"-arch sm_100a -m 64 "



//--------------------- .note.nv.cuinfo           --------------------------
	.section	.note.nv.cuinfo,"",@"SHT_NOTE"
	.sectionflags	@"SHF_NOTE_NV_CUINFO"
        /*0018*/ 	.short	0x0002
        /*001a*/ 	.short	0x0064
        /*001c*/ 	.short	0x0082
	.zero		2


//--------------------- .nv.info                  --------------------------
	.section	.nv.info,"",@"SHT_CUDA_INFO"
	.align	4


	//----- nvinfo : EIATTR_REGCOUNT
	.align		4
        /*0000*/ 	.byte	0x04, 0x2f
        /*0002*/ 	.short	(.L_19 - .L_18)
	.align		4
.L_18:
        /*0004*/ 	.word	index@(_ZN7cutlass13device_kernelINS_4gemm6kernel13GemmUniversalIN4cute5tupleIJiiiiEEENS1_10collective13CollectiveMmaINS1_35MainloopSm100TmaUmmaWarpSpecializedILi5ELi2ELi4ENS5_IJNS4_1CILi1EEESB_SB_EEEEENS5_IJNSA_ILi64EEESE_SE_EEENS_12float_e5m2_tENS5_IJlSB_lEEESG_SH_NS4_8TiledMMAINS4_8MMA_AtomIJNS4_10MMA_TraitsINS4_19SM100_MMA_F8F6F4_SSEJSG_SG_fSE_SE_NS4_17integral_constantINS4_4UMMA5MajorELSO_0EEESP_NSM_INSN_7ScaleInELSQ_0EEESR_EEEEEENS4_6LayoutISC_NS5_IJNSA_ILi0EEESV_SV_EEEEENS5_IJNS4_10UnderscoreESY_SY_EEEEENS4_13SM90_TMA_LOADENS4_14ComposedLayoutINS4_7SwizzleILi2ELi4ELi3EEENS4_18smem_ptr_flag_bitsILi8EEENSU_INS5_IJNSA_ILi8EEESE_EEENS5_IJSE_SB_EEEEEEEvNS4_8identityES11_S1B_vS1C_EENS_8epilogue10collective18CollectiveEpilogueINS1E_23Sm100TmaWarpSpecializedILi1ELi1ELi32ELb0ELb0EEEJSF_NS5_IJNSU_ISE_SB_EES1J_EEESG_SH_SG_SH_NS1E_6fusion15FusionCallbacksIS1I_NS1L_17LinearCombinationISG_fSG_fLNS_15FloatRoundStyleE2EEESF_S1K_JEEENS4_5SM1004TMEM4LOAD26SM100_TMEM_LOAD_16dp32b32xES11_S1B_NS4_39AutoVectorizingCopyWithAssumedAlignmentILi128EEENS4_14SM90_TMA_STOREES1B_S1W_S1W_EEEvvEEEEvNT_6ParamsE)
        /*0008*/ 	.word	0x00000078


	//----- nvinfo : EIATTR_FRAME_SIZE
	.align		4
.L_19:
        /*000c*/ 	.byte	0x04, 0x11
        /*000e*/ 	.short	(.L_21 - .L_20)
	.align		4
.L_20:
        /*0010*/ 	.word	index@($__internal_2_$__cuda_sm10x_tcgen05_guardrail_trap_unallocated_columns_being_dealloced)
        /*0014*/ 	.word	0x00000000


	//----- nvinfo : EIATTR_FRAME_SIZE
	.align		4
.L_21:
        /*0018*/ 	.byte	0x04, 0x11
        /*001a*/ 	.short	(.L_23 - .L_22)
	.align		4
.L_22:
        /*001c*/ 	.word	index@($__internal_1_$__cuda_sm10x_tcgen05_guardrail_trap_phase_invalid_during_alloc)
        /*0020*/ 	.word	0x00000000


	//----- nvinfo : EIATTR_FRAME_SIZE
	.align		4
.L_23:
        /*0024*/ 	.byte	0x04, 0x11
        /*0026*/ 	.short	(.L_25 - .L_24)
	.align		4
.L_24:
        /*0028*/ 	.word	index@($__internal_0_$__cuda_sm10x_tcgen05_guardrail_trap_col_being_dealloced_not_returned_by_alloc)
        /*002c*/ 	.word	0x00000000


	//----- nvinfo : EIATTR_FRAME_SIZE
	.align		4
.L_25:
        /*0030*/ 	.byte	0x04, 0x11
        /*0032*/ 	.short	(.L_27 - .L_26)
	.align		4
.L_26:
        /*0034*/ 	.word	index@(_ZN7cutlass13device_kernelINS_4gemm6kernel13GemmUniversalIN4cute5tupleIJiiiiEEENS1_10collective13CollectiveMmaINS1_35MainloopSm100TmaUmmaWarpSpecializedILi5ELi2ELi4ENS5_IJNS4_1CILi1EEESB_SB_EEEEENS5_IJNSA_ILi64EEESE_SE_EEENS_12float_e5m2_tENS5_IJlSB_lEEESG_SH_NS4_8TiledMMAINS4_8MMA_AtomIJNS4_10MMA_TraitsINS4_19SM100_MMA_F8F6F4_SSEJSG_SG_fSE_SE_NS4_17integral_constantINS4_4UMMA5MajorELSO_0EEESP_NSM_INSN_7ScaleInELSQ_0EEESR_EEEEEENS4_6LayoutISC_NS5_IJNSA_ILi0EEESV_SV_EEEEENS5_IJNS4_10UnderscoreESY_SY_EEEEENS4_13SM90_TMA_LOADENS4_14ComposedLayoutINS4_7SwizzleILi2ELi4ELi3EEENS4_18smem_ptr_flag_bitsILi8EEENSU_INS5_IJNSA_ILi8EEESE_EEENS5_IJSE_SB_EEEEEEEvNS4_8identityES11_S1B_vS1C_EENS_8epilogue10collective18CollectiveEpilogueINS1E_23Sm100TmaWarpSpecializedILi1ELi1ELi32ELb0ELb0EEEJSF_NS5_IJNSU_ISE_SB_EES1J_EEESG_SH_SG_SH_NS1E_6fusion15FusionCallbacksIS1I_NS1L_17LinearCombinationISG_fSG_fLNS_15FloatRoundStyleE2EEESF_S1K_JEEENS4_5SM1004TMEM4LOAD26SM100_TMEM_LOAD_16dp32b32xES11_S1B_NS4_39AutoVectorizingCopyWithAssumedAlignmentILi128EEENS4_14SM90_TMA_STOREES1B_S1W_S1W_EEEvvEEEEvNT_6ParamsE)
        /*0038*/ 	.word	0x00000000


	//----- nvinfo : EIATTR_MIN_STACK_SIZE
	.align		4
.L_27:
        /*003c*/ 	.byte	0x04, 0x12
        /*003e*/ 	.short	(.L_29 - .L_28)
	.align		4
.L_28:
        /*0040*/ 	.word	index@(_ZN7cutlass13device_kernelINS_4gemm6kernel13GemmUniversalIN4cute5tupleIJiiiiEEENS1_10collective13CollectiveMmaINS1_35MainloopSm100TmaUmmaWarpSpecializedILi5ELi2ELi4ENS5_IJNS4_1CILi1EEESB_SB_EEEEENS5_IJNSA_ILi64EEESE_SE_EEENS_12float_e5m2_tENS5_IJlSB_lEEESG_SH_NS4_8TiledMMAINS4_8MMA_AtomIJNS4_10MMA_TraitsINS4_19SM100_MMA_F8F6F4_SSEJSG_SG_fSE_SE_NS4_17integral_constantINS4_4UMMA5MajorELSO_0EEESP_NSM_INSN_7ScaleInELSQ_0EEESR_EEEEEENS4_6LayoutISC_NS5_IJNSA_ILi0EEESV_SV_EEEEENS5_IJNS4_10UnderscoreESY_SY_EEEEENS4_13SM90_TMA_LOADENS4_14ComposedLayoutINS4_7SwizzleILi2ELi4ELi3EEENS4_18smem_ptr_flag_bitsILi8EEENSU_INS5_IJNSA_ILi8EEESE_EEENS5_IJSE_SB_EEEEEEEvNS4_8identityES11_S1B_vS1C_EENS_8epilogue10collective18CollectiveEpilogueINS1E_23Sm100TmaWarpSpecializedILi1ELi1ELi32ELb0ELb0EEEJSF_NS5_IJNSU_ISE_SB_EES1J_EEESG_SH_SG_SH_NS1E_6fusion15FusionCallbacksIS1I_NS1L_17LinearCombinationISG_fSG_fLNS_15FloatRoundStyleE2EEESF_S1K_JEEENS4_5SM1004TMEM4LOAD26SM100_TMEM_LOAD_16dp32b32xES11_S1B_NS4_39AutoVectorizingCopyWithAssumedAlignmentILi128EEENS4_14SM90_TMA_STOREES1B_S1W_S1W_EEEvvEEEEvNT_6ParamsE)
        /*0044*/ 	.word	0x00000000
.L_29:


//--------------------- .nv.compat                --------------------------
	.section	.nv.compat,"",@"SHT_CUDA_COMPAT_INFO"
	.align	4
        /*0000*/ 	.byte	0x02, 0x09, 0x01, 0x00, 0x02, 0x02, 0x02, 0x00, 0x02, 0x05, 0x05, 0x00, 0x03, 0x07, 0x01, 0x01
        /*0010*/ 	.byte	0x02, 0x03, 0x01, 0x00, 0x02, 0x06, 0x01, 0x00, 0x04, 0x0b, 0x08, 0x00, 0x09, 0x00, 0x00, 0x00
        /*0020*/ 	.byte	0x00, 0x00, 0x00, 0x00


//--------------------- .nv.info._ZN7cutlass13device_kernelINS_4gemm6kernel13GemmUniversalIN4cute5tupleIJiiiiEEENS1_10collective13CollectiveMmaINS1_35MainloopSm100TmaUmmaWarpSpecializedILi5ELi2ELi4ENS5_IJNS4_1CILi1EEESB_SB_EEEEENS5_IJNSA_ILi64EEESE_SE_EEENS_12float_e5m2_tENS5_IJlSB_lEEESG_SH_NS4_8TiledMMAINS4_8MMA_AtomIJNS4_10MMA_TraitsINS4_19SM100_MMA_F8F6F4_SSEJSG_SG_fSE_SE_NS4_17integral_constantINS4_4UMMA5MajorELSO_0EEESP_NSM_INSN_7ScaleInELSQ_0EEESR_EEEEEENS4_6LayoutISC_NS5_IJNSA_ILi0EEESV_SV_EEEEENS5_IJNS4_10UnderscoreESY_SY_EEEEENS4_13SM90_TMA_LOADENS4_14ComposedLayoutINS4_7SwizzleILi2ELi4ELi3EEENS4_18smem_ptr_flag_bitsILi8EEENSU_INS5_IJNSA_ILi8EEESE_EEENS5_IJSE_SB_EEEEEEEvNS4_8identityES11_S1B_vS1C_EENS_8epilogue10collective18CollectiveEpilogueINS1E_23Sm100TmaWarpSpecializedILi1ELi1ELi32ELb0ELb0EEEJSF_NS5_IJNSU_ISE_SB_EES1J_EEESG_SH_SG_SH_NS1E_6fusion15FusionCallbacksIS1I_NS1L_17LinearCombinationISG_fSG_fLNS_15FloatRoundStyleE2EEESF_S1K_JEEENS4_5SM1004TMEM4LOAD26SM100_TMEM_LOAD_16dp32b32xES11_S1B_NS4_39AutoVectorizingCopyWithAssumedAlignmentILi128EEENS4_14SM90_TMA_STOREES1B_S1W_S1W_EEEvvEEEEvNT_6ParamsE --------------------------
	.section	.nv.info._ZN7cutlass13device_kernelINS_4gemm6kernel13GemmUniversalIN4cute5tupleIJiiiiEEENS1_10collective13CollectiveMmaINS1_35MainloopSm100TmaUmmaWarpSpecializedILi5ELi2ELi4ENS5_IJNS4_1CILi1EEESB_SB_EEEEENS5_IJNSA_ILi64EEESE_SE_EEENS_12float_e5m2_tENS5_IJlSB_lEEESG_SH_NS4_8TiledMMAINS4_8MMA_AtomIJNS4_10MMA_TraitsINS4_19SM100_MMA_F8F6F4_SSEJSG_SG_fSE_SE_NS4_17integral_constantINS4_4UMMA5MajorELSO_0EEESP_NSM_INSN_7ScaleInELSQ_0EEESR_EEEEEENS4_6LayoutISC_NS5_IJNSA_ILi0EEESV_SV_EEEEENS5_IJNS4_10UnderscoreESY_SY_EEEEENS4_13SM90_TMA_LOADENS4_14ComposedLayoutINS4_7SwizzleILi2ELi4ELi3EEENS4_18smem_ptr_flag_bitsILi8EEENSU_INS5_IJNSA_ILi8EEESE_EEENS5_IJSE_SB_EEEEEEEvNS4_8identityES11_S1B_vS1C_EENS_8epilogue10collective18CollectiveEpilogueINS1E_23Sm100TmaWarpSpecializedILi1ELi1ELi32ELb0ELb0EEEJSF_NS5_IJNSU_ISE_SB_EES1J_EEESG_SH_SG_SH_NS1E_6fusion15FusionCallbacksIS1I_NS1L_17LinearCombinationISG_fSG_fLNS_15FloatRoundStyleE2EEESF_S1K_JEEENS4_5SM1004TMEM4LOAD26SM100_TMEM_LOAD_16dp32b32xES11_S1B_NS4_39AutoVectorizingCopyWithAssumedAlignmentILi128EEENS4_14SM90_TMA_STOREES1B_S1W_S1W_EEEvvEEEEvNT_6ParamsE,"",@"SHT_CUDA_INFO"
	.sectionflags	@""
	.align	4


	//----- nvinfo : EIATTR_CUDA_API_VERSION
	.align		4
        /*0000*/ 	.byte	0x04, 0x37
        /*0002*/ 	.short	(.L_31 - .L_30)
.L_30:
        /*0004*/ 	.word	0x00000082


	//----- nvinfo : EIATTR_KPARAM_INFO
	.align		4
.L_31:
        /*0008*/ 	.byte	0x04, 0x17
        /*000a*/ 	.short	(.L_33 - .L_32)
.L_32:
        /*000c*/ 	.word	0x00000000
        /*0010*/ 	.short	0x0000
        /*0012*/ 	.short	0x0000
        /*0014*/ 	.byte	0x00, 0xf0, 0x01, 0x20


	//----- nvinfo : EIATTR_AT_ENTRY_FRAGMENTS
	.align		4
.L_33:
        /*0018*/ 	.byte	0x04, 0x4f
        /*001a*/ 	.short	(.L_35 - .L_34)


	//   ....[0]....
.L_34:
        /*001c*/ 	.word	0x00000006


	//----- nvinfo : EIATTR_RESERVED_SMEM_USED
	.align		4
.L_35:
        /*0020*/ 	.byte	0x01, 0x41
	.zero		2


	//----- nvinfo : EIATTR_SPARSE_MMA_MASK
	.align		4
        /*0024*/ 	.byte	0x03, 0x50
        /*0026*/ 	.short	0x0000


	//----- nvinfo : EIATTR_TCGEN05_1CTA_USED
	.align		4
        /*0028*/ 	.byte	0x01, 0x51
	.zero		2


	//----- nvinfo : EIATTR_MAXREG_COUNT
	.align		4
        /*002c*/ 	.byte	0x03, 0x1b
        /*002e*/ 	.short	0x00ff


	//----- nvinfo : EIATTR_NUM_BARRIERS
	.align		4
        /*0030*/ 	.byte	0x02, 0x4c
        /*0032*/ 	.byte	0x07
	.zero		1


	//----- nvinfo : EIATTR_EXTERNS
	.align		4
        /*0034*/ 	.byte	0x04, 0x0f
        /*0036*/ 	.short	(.L_37 - .L_36)


	//   ....[0]....
	.align		4
.L_36:
        /*0038*/ 	.word	index@(__assertfail)


	//----- nvinfo : EIATTR_MERCURY_ISA_VERSION
	.align		4
.L_37:
        /*003c*/ 	.byte	0x03, 0x5f
        /*003e*/ 	.short	0x0101


	//----- nvinfo : EIATTR_INT_WARP_WIDE_INSTR_OFFSETS
	.align		4
        /*0040*/ 	.byte	0x04, 0x31
        /*0042*/ 	.short	(.L_39 - .L_38)


	//   ....[0]....
.L_38:
        /*0044*/ 	.word	0x00001d80


	//   ....[1]....
        /*0048*/ 	.word	0x000037e0


	//   ....[2]....
        /*004c*/ 	.word	0x00003800


	//   ....[3]....
        /*0050*/ 	.word	0x00003830


	//   ....[4]....
        /*0054*/ 	.word	0x00004240


	//   ....[5]....
        /*0058*/ 	.word	0x00004330


	//----- nvinfo : EIATTR_COOP_GROUP_MASK_REGIDS
	.align		4
.L_39:
        /*005c*/ 	.byte	0x04, 0x29
        /*005e*/ 	.short	(.L_41 - .L_40)


	//   ....[0]....
.L_40:
        /*0060*/ 	.word	0xffffffff


	//   ....[1]....
        /*0064*/ 	.word	0xffffffff


	//   ....[2]....
        /*0068*/ 	.word	0xffffffff


	//   ....[3]....
        /*006c*/ 	.word	0xffffffff


	//   ....[4]....
        /*0070*/ 	.word	0xffffffff


	//   ....[5]....
        /*0074*/ 	.word	0xffffffff


	//   ....[6]....
        /*0078*/ 	.word	0xffffffff


	//   ....[7]....
        /*007c*/ 	.word	0xffffffff


	//   ....[8]....
        /*0080*/ 	.word	0xffffffff


	//   ....[9]....
        /*0084*/ 	.word	0xffffffff


	//   ....[10]....
        /*0088*/ 	.word	0xffffffff


	//   ....[11]....
        /*008c*/ 	.word	0xffffffff


	//   ....[12]....
        /*0090*/ 	.word	0xffffffff


	//----- nvinfo : EIATTR_COOP_GROUP_INSTR_OFFSETS
	.align		4
.L_41:
        /*0094*/ 	.byte	0x04, 0x28
        /*0096*/ 	.short	(.L_43 - .L_42)


	//   ....[0]....
.L_42:
        /*0098*/ 	.word	0x00000090


	//   ....[1]....
        /*009c*/ 	.word	0x000004d0


	//   ....[2]....
        /*00a0*/ 	.word	0x00000660


	//   ....[3]....
        /*00a4*/ 	.word	0x000007a0


	//   ....[4]....
        /*00a8*/ 	.word	0x000008a0


	//   ....[5]....
        /*00ac*/ 	.word	0x00000a10


	//   ....[6]....
        /*00b0*/ 	.word	0x00000bb0


	//   ....[7]....
        /*00b4*/ 	.word	0x00001c60


	//   ....[8]....
        /*00b8*/ 	.word	0x00002ad0


	//   ....[9]....
        /*00bc*/ 	.word	0x00002ce0


	//   ....[10]....
        /*00c0*/ 	.word	0x00002d10


	//   ....[11]....
        /*00c4*/ 	.word	0x000036c0


	//   ....[12]....
        /*00c8*/ 	.word	0x000038f0


	//----- nvinfo : EIATTR_VRC_CTA_INIT_COUNT
	.align		4
.L_43:
        /*00cc*/ 	.byte	0x02, 0x4a
        /*00ce*/ 	.byte	0x80
	.zero		1


	//----- nvinfo : EIATTR_SYSCALL_OFFSETS
	.align		4
        /*00d0*/ 	.byte	0x04, 0x46
        /*00d2*/ 	.short	(.L_45 - .L_44)


	//   ....[0]....
.L_44:
        /*00d4*/ 	.word	0x00004d50


	//   ....[1]....
        /*00d8*/ 	.word	0x00004e90


	//   ....[2]....
        /*00dc*/ 	.word	0x000055f0


	//----- nvinfo : EIATTR_MBARRIER_INSTR_OFFSETS
	.align		4
.L_45:
        /*00e0*/ 	.byte	0x04, 0x39
        /*00e2*/ 	.short	(.L_47 - .L_46)


	//   ....[0]....
.L_46:
        /*00e4*/ 	.word	0x000005b0
        /*00e8*/ 	.word	0x000000ff
        /*00ec*/ 	.word	0x00000000
        /*00f0*/ 	.short	0x0100
        /*00f2*/ 	.byte	0x05
	.zero		1


	//   ....[1]....
        /*00f4*/ 	.word	0x000005c0
        /*00f8*/ 	.word	0x000000ff
        /*00fc*/ 	.word	0x00000028
        /*0100*/ 	.short	0x0100
        /*0102*/ 	.byte	0x05
	.zero		1


	//   ....[2]....
        /*0104*/ 	.word	0x000005d0
        /*0108*/ 	.word	0x000000ff
        /*010c*/ 	.word	0x00000008
        /*0110*/ 	.short	0x0100
        /*0112*/ 	.byte	0x05
	.zero		1


	//   ....[3]....
        /*0114*/ 	.word	0x000005e0
        /*0118*/ 	.word	0x000000ff
        /*011c*/ 	.word	0x00000030
        /*0120*/ 	.short	0x0100
        /*0122*/ 	.byte	0x05
	.zero		1


	//   ....[4]....
        /*0124*/ 	.word	0x000005f0
        /*0128*/ 	.word	0x000000ff
        /*012c*/ 	.word	0x00000010
        /*0130*/ 	.short	0x0100
        /*0132*/ 	.byte	0x05
	.zero		1


	//   ....[5]....
        /*0134*/ 	.word	0x00000600
        /*0138*/ 	.word	0x000000ff
        /*013c*/ 	.word	0x00000038
        /*0140*/ 	.short	0x0100
        /*0142*/ 	.byte	0x05
	.zero		1


	//   ....[6]....
        /*0144*/ 	.word	0x00000610
        /*0148*/ 	.word	0x000000ff
        /*014c*/ 	.word	0x00000018
        /*0150*/ 	.short	0x0100
        /*0152*/ 	.byte	0x05
	.zero		1


	//   ....[7]....
        /*0154*/ 	.word	0x00000620
        /*0158*/ 	.word	0x000000ff
        /*015c*/ 	.word	0x00000040
        /*0160*/ 	.short	0x0100
        /*0162*/ 	.byte	0x05
	.zero		1


	//   ....[8]....
        /*0164*/ 	.word	0x00000630
        /*0168*/ 	.word	0x000000ff
        /*016c*/ 	.word	0x00000020
        /*0170*/ 	.short	0x0100
        /*0172*/ 	.byte	0x05
	.zero		1


	//   ....[9]....
        /*0174*/ 	.word	0x00000640
        /*0178*/ 	.word	0x000000ff
        /*017c*/ 	.word	0x00000048
        /*0180*/ 	.short	0x0100
        /*0182*/ 	.byte	0x05
	.zero		1


	//   ....[10]....
        /*0184*/ 	.word	0x00000770
        /*0188*/ 	.word	0x000000ff
        /*018c*/ 	.word	0x00000050
        /*0190*/ 	.short	0x0100
        /*0192*/ 	.byte	0x06
	.zero		1


	//   ....[11]....
        /*0194*/ 	.word	0x00000780
        /*0198*/ 	.word	0x000000ff
        /*019c*/ 	.word	0x00000058
        /*01a0*/ 	.short	0x0100
        /*01a2*/ 	.byte	0x06
	.zero		1


	//   ....[12]....
        /*01a4*/ 	.word	0x00000870
        /*01a8*/ 	.word	0x000000ff
        /*01ac*/ 	.word	0x00000060
        /*01b0*/ 	.short	0x0100
        /*01b2*/ 	.byte	0x05
	.zero		1


	//   ....[13]....
        /*01b4*/ 	.word	0x00000880
        /*01b8*/ 	.word	0x000000ff
        /*01bc*/ 	.word	0x00000068
        /*01c0*/ 	.short	0x0100
        /*01c2*/ 	.byte	0x05
	.zero		1


	//   ....[14]....
        /*01c4*/ 	.word	0x000009c0
        /*01c8*/ 	.word	0x000000ff
        /*01cc*/ 	.word	0x00000070
        /*01d0*/ 	.short	0x0100
        /*01d2*/ 	.byte	0x05
	.zero		1


	//   ....[15]....
        /*01d4*/ 	.word	0x000009d0
        /*01d8*/ 	.word	0x000000ff
        /*01dc*/ 	.word	0x00000080
        /*01e0*/ 	.short	0x0100
        /*01e2*/ 	.byte	0x05
	.zero		1


	//   ....[16]....
        /*01e4*/ 	.word	0x000009e0
        /*01e8*/ 	.word	0x000000ff
        /*01ec*/ 	.word	0x00000078
        /*01f0*/ 	.short	0x0100
        /*01f2*/ 	.byte	0x05
	.zero		1


	//   ....[17]....
        /*01f4*/ 	.word	0x000009f0
        /*01f8*/ 	.word	0x000000ff
        /*01fc*/ 	.word	0x00000088
        /*0200*/ 	.short	0x0100
        /*0202*/ 	.byte	0x05
	.zero		1


	//   ....[18]....
        /*0204*/ 	.word	0x00000b20
        /*0208*/ 	.word	0x000000ff
        /*020c*/ 	.word	0x00000090
        /*0210*/ 	.short	0x0100
        /*0212*/ 	.byte	0x06
	.zero		1


	//   ....[19]....
        /*0214*/ 	.word	0x00000b30
        /*0218*/ 	.word	0x000000ff
        /*021c*/ 	.word	0x000000b0
        /*0220*/ 	.short	0x0100
        /*0222*/ 	.byte	0x06
	.zero		1


	//   ....[20]....
        /*0224*/ 	.word	0x00000b40
        /*0228*/ 	.word	0x000000ff
        /*022c*/ 	.word	0x00000098
        /*0230*/ 	.short	0x0100
        /*0232*/ 	.byte	0x06
	.zero		1


	//   ....[21]....
        /*0234*/ 	.word	0x00000b50
        /*0238*/ 	.word	0x000000ff
        /*023c*/ 	.word	0x000000b8
        /*0240*/ 	.short	0x0100
        /*0242*/ 	.byte	0x06
	.zero		1


	//   ....[22]....
        /*0244*/ 	.word	0x00000b60
        /*0248*/ 	.word	0x000000ff
        /*024c*/ 	.word	0x000000a0
        /*0250*/ 	.short	0x0100
        /*0252*/ 	.byte	0x06
	.zero		1


	//   ....[23]....
        /*0254*/ 	.word	0x00000b70
        /*0258*/ 	.word	0x000000ff
        /*025c*/ 	.word	0x000000c0
        /*0260*/ 	.short	0x0100
        /*0262*/ 	.byte	0x06
	.zero		1


	//   ....[24]....
        /*0264*/ 	.word	0x00000b80
        /*0268*/ 	.word	0x000000ff
        /*026c*/ 	.word	0x000000a8
        /*0270*/ 	.short	0x0100
        /*0272*/ 	.byte	0x06
	.zero		1


	//   ....[25]....
        /*0274*/ 	.word	0x00000b90
        /*0278*/ 	.word	0x000000ff
        /*027c*/ 	.word	0x000000c8
        /*0280*/ 	.short	0x0100
        /*0282*/ 	.byte	0x06
	.zero		1


	//   ....[26]....
        /*0284*/ 	.word	0x00000c80
        /*0288*/ 	.word	0x000000ff
        /*028c*/ 	.word	0x000000d0
        /*0290*/ 	.short	0x0100
        /*0292*/ 	.byte	0x05
	.zero		1


	//   ....[27]....
        /*0294*/ 	.word	0x00000c90
        /*0298*/ 	.word	0x000000ff
        /*029c*/ 	.word	0x000000e0
        /*02a0*/ 	.short	0x0100
        /*02a2*/ 	.byte	0x05
	.zero		1


	//   ....[28]....
        /*02a4*/ 	.word	0x00000ca0
        /*02a8*/ 	.word	0x000000ff
        /*02ac*/ 	.word	0x000000d8
        /*02b0*/ 	.short	0x0100
        /*02b2*/ 	.byte	0x05
	.zero		1


	//   ....[29]....
        /*02b4*/ 	.word	0x00000cb0
        /*02b8*/ 	.word	0x000000ff
        /*02bc*/ 	.word	0x000000e8
        /*02c0*/ 	.short	0x0100
        /*02c2*/ 	.byte	0x05
	.zero		1


	//   ....[30]....
        /*02c4*/ 	.word	0x00001580
        /*02c8*/ 	.word	0x00000003
        /*02cc*/ 	.word	0x000000e0
        /*02d0*/ 	.short	0x010a
        /*02d2*/ 	.byte	0xff
	.zero		1


	//   ....[31]....
        /*02d4*/ 	.word	0x000015b0
        /*02d8*/ 	.word	0x00000003
        /*02dc*/ 	.word	0x000000d0
        /*02e0*/ 	.short	0x0101
        /*02e2*/ 	.byte	0xff
	.zero		1


	//   ....[32]....
        /*02e4*/ 	.word	0x00001680
        /*02e8*/ 	.word	0x000000ff
        /*02ec*/ 	.word	0x00000028
        /*02f0*/ 	.short	0x010a
        /*02f2*/ 	.byte	0x08
	.zero		1


	//   ....[33]....
        /*02f4*/ 	.word	0x00001720
        /*02f8*/ 	.word	0x000000ff
        /*02fc*/ 	.word	0x00000028
        /*0300*/ 	.short	0x010a
        /*0302*/ 	.byte	0x21
	.zero		1


	//   ....[34]....
        /*0304*/ 	.word	0x00001880
        /*0308*/ 	.word	0x000000ff
        /*030c*/ 	.word	0x00000028
        /*0310*/ 	.short	0x010a
        /*0312*/ 	.byte	0x08
	.zero		1


	//   ....[35]....
        /*0314*/ 	.word	0x00001970
        /*0318*/ 	.word	0x000000ff
        /*031c*/ 	.word	0x00000068
        /*0320*/ 	.short	0x0101
        /*0322*/ 	.byte	0x04
	.zero		1


	//   ....[36]....
        /*0324*/ 	.word	0x00001990
        /*0328*/ 	.word	0x000000ff
        /*032c*/ 	.word	0x00000028
        /*0330*/ 	.short	0x010a
        /*0332*/ 	.byte	0x08
	.zero		1


	//   ....[37]....
        /*0334*/ 	.word	0x00001a10
        /*0338*/ 	.word	0x000000ff
        /*033c*/ 	.word	0x00000028
        /*0340*/ 	.short	0x010a
        /*0342*/ 	.byte	0x11
	.zero		1


	//   ....[38]....
        /*0344*/ 	.word	0x00001b70
        /*0348*/ 	.word	0x000000ff
        /*034c*/ 	.word	0x00000028
        /*0350*/ 	.short	0x010a
        /*0352*/ 	.byte	0x08
	.zero		1


	//   ....[39]....
        /*0354*/ 	.word	0x00001c90
        /*0358*/ 	.word	0x00000002
        /*035c*/ 	.word	0x00000070
        /*0360*/ 	.short	0x010a
        /*0362*/ 	.byte	0xff
	.zero		1


	//   ....[40]....
        /*0364*/ 	.word	0x00001d50
        /*0368*/ 	.word	0x00000002
        /*036c*/ 	.word	0x00000000
        /*0370*/ 	.short	0x0101
        /*0372*/ 	.byte	0xff
	.zero		1


	//   ....[41]....
        /*0374*/ 	.word	0x000022b0
        /*0378*/ 	.word	0x000000ff
        /*037c*/ 	.word	0x00000000
        /*0380*/ 	.short	0x010a
        /*0382*/ 	.byte	0x05
	.zero		1


	//   ....[42]....
        /*0384*/ 	.word	0x00002340
        /*0388*/ 	.word	0x000000ff
        /*038c*/ 	.word	0x00000000
        /*0390*/ 	.short	0x010a
        /*0392*/ 	.byte	0x05
	.zero		1


	//   ....[43]....
        /*0394*/ 	.word	0x000023d0
        /*0398*/ 	.word	0x000000ff
        /*039c*/ 	.word	0x00000000
        /*03a0*/ 	.short	0x010a
        /*03a2*/ 	.byte	0x05
	.zero		1


	//   ....[44]....
        /*03a4*/ 	.word	0x00002460
        /*03a8*/ 	.word	0x000000ff
        /*03ac*/ 	.word	0x00000000
        /*03b0*/ 	.short	0x010a
        /*03b2*/ 	.byte	0x05
	.zero		1


	//   ....[45]....
        /*03b4*/ 	.word	0x00002500
        /*03b8*/ 	.word	0x00000000
        /*03bc*/ 	.word	0x00000000
        /*03c0*/ 	.short	0x010a
        /*03c2*/ 	.byte	0xff
	.zero		1


	//   ....[46]....
        /*03c4*/ 	.word	0x00002620
        /*03c8*/ 	.word	0x00000000
        /*03cc*/ 	.word	0x000000d0
        /*03d0*/ 	.short	0x010a
        /*03d2*/ 	.byte	0xff
	.zero		1


	//   ....[47]....
        /*03d4*/ 	.word	0x00002680
        /*03d8*/ 	.word	0x00000004
        /*03dc*/ 	.word	0x00000000
        /*03e0*/ 	.short	0x0101
        /*03e2*/ 	.byte	0xff
	.zero		1


	//   ....[48]....
        /*03e4*/ 	.word	0x000026a0
        /*03e8*/ 	.word	0x000000ff
        /*03ec*/ 	.word	0x00000080
        /*03f0*/ 	.short	0x010a
        /*03f2*/ 	.byte	0x05
	.zero		1


	//   ....[49]....
        /*03f4*/ 	.word	0x000027c0
        /*03f8*/ 	.word	0x00000000
        /*03fc*/ 	.word	0x00000070
        /*0400*/ 	.short	0x010a
        /*0402*/ 	.byte	0xff
	.zero		1


	//   ....[50]....
        /*0404*/ 	.word	0x000028d0
        /*0408*/ 	.word	0x00000000
        /*040c*/ 	.word	0x00000000
        /*0410*/ 	.short	0x0101
        /*0412*/ 	.byte	0xff
	.zero		1


	//   ....[51]....
        /*0414*/ 	.word	0x00002960
        /*0418*/ 	.word	0x000000ff
        /*041c*/ 	.word	0x00000080
        /*0420*/ 	.short	0x0106
        /*0422*/ 	.byte	0x05
	.zero		1


	//   ....[52]....
        /*0424*/ 	.word	0x00002980
        /*0428*/ 	.word	0x000000ff
        /*042c*/ 	.word	0x00000080
        /*0430*/ 	.short	0x010a
        /*0432*/ 	.byte	0x05
	.zero		1


	//   ....[53]....
        /*0434*/ 	.word	0x00002a10
        /*0438*/ 	.word	0x000000ff
        /*043c*/ 	.word	0x00000080
        /*0440*/ 	.short	0x0106
        /*0442*/ 	.byte	0x04
	.zero		1


	//   ....[54]....
        /*0444*/ 	.word	0x00002a50
        /*0448*/ 	.word	0x00000000
        /*044c*/ 	.word	0x00000080
        /*0450*/ 	.short	0x010a
        /*0452*/ 	.byte	0xff
	.zero		1


	//   ....[55]....
        /*0454*/ 	.word	0x00002f50
        /*0458*/ 	.word	0x00000000
        /*045c*/ 	.word	0x00000070
        /*0460*/ 	.short	0x010a
        /*0462*/ 	.byte	0xff
	.zero		1


	//   ....[56]....
        /*0464*/ 	.word	0x00003050
        /*0468*/ 	.word	0x00000003
        /*046c*/ 	.word	0x00000000
        /*0470*/ 	.short	0x0101
        /*0472*/ 	.byte	0xff
	.zero		1


	//   ....[57]....
        /*0474*/ 	.word	0x00003060
        /*0478*/ 	.word	0x000000ff
        /*047c*/ 	.word	0x00000000
        /*0480*/ 	.short	0x010a
        /*0482*/ 	.byte	0x04
	.zero		1


	//   ....[58]....
        /*0484*/ 	.word	0x000030e0
        /*0488*/ 	.word	0x000000ff
        /*048c*/ 	.word	0x000000b0
        /*0490*/ 	.short	0x010a
        /*0492*/ 	.byte	0x08
	.zero		1


	//   ....[59]....
        /*0494*/ 	.word	0x000031c0
        /*0498*/ 	.word	0x000000ff
        /*049c*/ 	.word	0x00000000
        /*04a0*/ 	.short	0x010a
        /*04a2*/ 	.byte	0x07
	.zero		1


	//   ....[60]....
        /*04a4*/ 	.word	0x00003300
        /*04a8*/ 	.word	0x000000ff
        /*04ac*/ 	.word	0x00000000
        /*04b0*/ 	.short	0x010a
        /*04b2*/ 	.byte	0x04
	.zero		1


	//   ....[61]....
        /*04b4*/ 	.word	0x000034f0
        /*04b8*/ 	.word	0x000000ff
        /*04bc*/ 	.word	0x00000000
        /*04c0*/ 	.short	0x010a
        /*04c2*/ 	.byte	0x05
	.zero		1


	//   ....[62]....
        /*04c4*/ 	.word	0x00003580
        /*04c8*/ 	.word	0x000000ff
        /*04cc*/ 	.word	0x00000000
        /*04d0*/ 	.short	0x010a
        /*04d2*/ 	.byte	0x05
	.zero		1


	//   ....[63]....
        /*04d4*/ 	.word	0x00003610
        /*04d8*/ 	.word	0x000000ff
        /*04dc*/ 	.word	0x00000000
        /*04e0*/ 	.short	0x010a
        /*04e2*/ 	.byte	0x05
	.zero		1


	//   ....[64]....
        /*04e4*/ 	.word	0x000036a0
        /*04e8*/ 	.word	0x000000ff
        /*04ec*/ 	.word	0x00000000
        /*04f0*/ 	.short	0x010a
        /*04f2*/ 	.byte	0x07
	.zero		1


	//   ....[65]....
        /*04f4*/ 	.word	0x00003ae0
        /*04f8*/ 	.word	0x00000000
        /*04fc*/ 	.word	0x00000070
        /*0500*/ 	.short	0x010a
        /*0502*/ 	.byte	0xff
	.zero		1


	//   ....[66]....
        /*0504*/ 	.word	0x00003bd0
        /*0508*/ 	.word	0x00000000
        /*050c*/ 	.word	0x00000000
        /*0510*/ 	.short	0x0101
        /*0512*/ 	.byte	0xff
	.zero		1


	//   ....[67]....
        /*0514*/ 	.word	0x00003ef0
        /*0518*/ 	.word	0x000000ff
        /*051c*/ 	.word	0x00000068
        /*0520*/ 	.short	0x010a
        /*0522*/ 	.byte	0x06
	.zero		1


	//   ....[68]....
        /*0524*/ 	.word	0x00004070
        /*0528*/ 	.word	0x000000ff
        /*052c*/ 	.word	0x00000058
        /*0530*/ 	.short	0x010a
        /*0532*/ 	.byte	0x06
	.zero		1


	//   ....[69]....
        /*0534*/ 	.word	0x000043a0
        /*0538*/ 	.word	0x000000ff
        /*053c*/ 	.word	0x00000050
        /*0540*/ 	.short	0x010b
        /*0542*/ 	.byte	0x06
	.zero		1


	//   ....[70]....
        /*0544*/ 	.word	0x000043c0
        /*0548*/ 	.word	0x000000ff
        /*054c*/ 	.word	0x00000000
        /*0550*/ 	.short	0x0101
        /*0552*/ 	.byte	0x25
	.zero		1


	//   ....[71]....
        /*0554*/ 	.word	0x00004400
        /*0558*/ 	.word	0x00000000
        /*055c*/ 	.word	0x00000058
        /*0560*/ 	.short	0x010a
        /*0562*/ 	.byte	0xff
	.zero		1


	//   ....[72]....
        /*0564*/ 	.word	0x00004760
        /*0568*/ 	.word	0x00000000
        /*056c*/ 	.word	0x00000070
        /*0570*/ 	.short	0x010a
        /*0572*/ 	.byte	0xff
	.zero		1


	//   ....[73]....
        /*0574*/ 	.word	0x00004870
        /*0578*/ 	.word	0x00000000
        /*057c*/ 	.word	0x00000000
        /*0580*/ 	.short	0x0101
        /*0582*/ 	.byte	0xff
	.zero		1


	//   ....[74]....
        /*0584*/ 	.word	0x00005220
        /*0588*/ 	.word	0x000000ff
        /*058c*/ 	.word	0x00000050
        /*0590*/ 	.short	0x010a
        /*0592*/ 	.byte	0x2b
	.zero		1


	//   ....[75]....
        /*0594*/ 	.word	0x00005240
        /*0598*/ 	.word	0x0000005c
        /*059c*/ 	.word	0x00000090
        /*05a0*/ 	.short	0x010a
        /*05a2*/ 	.byte	0xff
	.zero		1


	//   ....[76]....
        /*05a4*/ 	.word	0x00005390
        /*05a8*/ 	.word	0x000000ff
        /*05ac*/ 	.word	0x00000050
        /*05b0*/ 	.short	0x010a
        /*05b2*/ 	.byte	0x2b
	.zero		1


	//   ....[77]....
        /*05b4*/ 	.word	0x00005470
        /*05b8*/ 	.word	0x000000ff
        /*05bc*/ 	.word	0x00000000
        /*05c0*/ 	.short	0x0101
        /*05c2*/ 	.byte	0x04
	.zero		1


	//   ....[78]....
        /*05c4*/ 	.word	0x000054d0
        /*05c8*/ 	.word	0x0000005c
        /*05cc*/ 	.word	0x00000090
        /*05d0*/ 	.short	0x010a
        /*05d2*/ 	.byte	0xff
	.zero		1


	//   ....[79]....
        /*05d4*/ 	.word	0x000058a0
        /*05d8*/ 	.word	0x000000ff
        /*05dc*/ 	.word	0x00000000
        /*05e0*/ 	.short	0x0101
        /*05e2*/ 	.byte	0x05
	.zero		1


	//   ....[80]....
        /*05e4*/ 	.word	0x00006130
        /*05e8*/ 	.word	0x00000003
        /*05ec*/ 	.word	0x000000e0
        /*05f0*/ 	.short	0x010a
        /*05f2*/ 	.byte	0xff
	.zero		1


	//   ....[81]....
        /*05f4*/ 	.word	0x00006190
        /*05f8*/ 	.word	0x00000002
        /*05fc*/ 	.word	0x00000028
        /*0600*/ 	.short	0x010a
        /*0602*/ 	.byte	0xff
	.zero		1


	//   ....[82]....
        /*0604*/ 	.word	0x000061f0
        /*0608*/ 	.word	0x00000002
        /*060c*/ 	.word	0x00000028
        /*0610*/ 	.short	0x010a
        /*0612*/ 	.byte	0xff
	.zero		1


	//   ....[83]....
        /*0614*/ 	.word	0x00006240
        /*0618*/ 	.word	0x00000002
        /*061c*/ 	.word	0x00000070
        /*0620*/ 	.short	0x010a
        /*0622*/ 	.byte	0xff
	.zero		1


	//   ....[84]....
        /*0624*/ 	.word	0x000062a0
        /*0628*/ 	.word	0x00000000
        /*062c*/ 	.word	0x00000000
        /*0630*/ 	.short	0x010a
        /*0632*/ 	.byte	0xff
	.zero		1


	//   ....[85]....
        /*0634*/ 	.word	0x00006300
        /*0638*/ 	.word	0x00000000
        /*063c*/ 	.word	0x00000000
        /*0640*/ 	.short	0x010a
        /*0642*/ 	.byte	0xff
	.zero		1


	//   ....[86]....
        /*0644*/ 	.word	0x00006360
        /*0648*/ 	.word	0x00000000
        /*064c*/ 	.word	0x00000000
        /*0650*/ 	.short	0x010a
        /*0652*/ 	.byte	0xff
	.zero		1


	//   ....[87]....
        /*0654*/ 	.word	0x000063c0
        /*0658*/ 	.word	0x00000000
        /*065c*/ 	.word	0x00000000
        /*0660*/ 	.short	0x010a
        /*0662*/ 	.byte	0xff
	.zero		1


	//   ....[88]....
        /*0664*/ 	.word	0x00006410
        /*0668*/ 	.word	0x00000000
        /*066c*/ 	.word	0x000000d0
        /*0670*/ 	.short	0x010a
        /*0672*/ 	.byte	0xff
	.zero		1


	//   ....[89]....
        /*0674*/ 	.word	0x00006470
        /*0678*/ 	.word	0x00000000
        /*067c*/ 	.word	0x00000080
        /*0680*/ 	.short	0x010a
        /*0682*/ 	.byte	0xff
	.zero		1


	//   ....[90]....
        /*0684*/ 	.word	0x000064c0
        /*0688*/ 	.word	0x00000000
        /*068c*/ 	.word	0x00000070
        /*0690*/ 	.short	0x010a
        /*0692*/ 	.byte	0xff
	.zero		1


	//   ....[91]....
        /*0694*/ 	.word	0x00006520
        /*0698*/ 	.word	0x00000000
        /*069c*/ 	.word	0x00000080
        /*06a0*/ 	.short	0x010a
        /*06a2*/ 	.byte	0xff
	.zero		1


	//   ....[92]....
        /*06a4*/ 	.word	0x00006570
        /*06a8*/ 	.word	0x00000000
        /*06ac*/ 	.word	0x00000070
        /*06b0*/ 	.short	0x010a
        /*06b2*/ 	.byte	0xff
	.zero		1


	//   ....[93]....
        /*06b4*/ 	.word	0x000065d0
        /*06b8*/ 	.word	0x00000003
        /*06bc*/ 	.word	0x000000b0
        /*06c0*/ 	.short	0x010a
        /*06c2*/ 	.byte	0xff
	.zero		1


	//   ....[94]....
        /*06c4*/ 	.word	0x00006630
        /*06c8*/ 	.word	0x00000000
        /*06cc*/ 	.word	0x00000000
        /*06d0*/ 	.short	0x010a
        /*06d2*/ 	.byte	0xff
	.zero		1


	//   ....[95]....
        /*06d4*/ 	.word	0x00006690
        /*06d8*/ 	.word	0x00000000
        /*06dc*/ 	.word	0x00000000
        /*06e0*/ 	.short	0x010a
        /*06e2*/ 	.byte	0xff
	.zero		1


	//   ....[96]....
        /*06e4*/ 	.word	0x000066f0
        /*06e8*/ 	.word	0x00000000
        /*06ec*/ 	.word	0x00000000
        /*06f0*/ 	.short	0x010a
        /*06f2*/ 	.byte	0xff
	.zero		1


	//   ....[97]....
        /*06f4*/ 	.word	0x00006750
        /*06f8*/ 	.word	0x00000000
        /*06fc*/ 	.word	0x00000000
        /*0700*/ 	.short	0x010a
        /*0702*/ 	.byte	0xff
	.zero		1


	//   ....[98]....
        /*0704*/ 	.word	0x000067b0
        /*0708*/ 	.word	0x00000000
        /*070c*/ 	.word	0x00000000
        /*0710*/ 	.short	0x010a
        /*0712*/ 	.byte	0xff
	.zero		1


	//   ....[99]....
        /*0714*/ 	.word	0x00006800
        /*0718*/ 	.word	0x00000000
        /*071c*/ 	.word	0x00000070
        /*0720*/ 	.short	0x010a
        /*0722*/ 	.byte	0xff
	.zero		1


	//   ....[100]....
        /*0724*/ 	.word	0x00006860
        /*0728*/ 	.word	0x00000000
        /*072c*/ 	.word	0x00000068
        /*0730*/ 	.short	0x010a
        /*0732*/ 	.byte	0xff
	.zero		1


	//   ....[101]....
        /*0734*/ 	.word	0x000068c0
        /*0738*/ 	.word	0x00000003
        /*073c*/ 	.word	0x00000058
        /*0740*/ 	.short	0x010a
        /*0742*/ 	.byte	0xff
	.zero		1


	//   ....[102]....
        /*0744*/ 	.word	0x00006910
        /*0748*/ 	.word	0x00000000
        /*074c*/ 	.word	0x00000070
        /*0750*/ 	.short	0x010a
        /*0752*/ 	.byte	0xff
	.zero		1


	//   ....[103]....
        /*0754*/ 	.word	0x00006970
        /*0758*/ 	.word	0x00000000
        /*075c*/ 	.word	0x00000050
        /*0760*/ 	.short	0x010a
        /*0762*/ 	.byte	0xff
	.zero		1


	//   ....[104]....
        /*0764*/ 	.word	0x000069c0
        /*0768*/ 	.word	0x0000005c
        /*076c*/ 	.word	0x00000090
        /*0770*/ 	.short	0x010a
        /*0772*/ 	.byte	0xff
	.zero		1


	//----- nvinfo : EIATTR_NUM_MBARRIERS
	.align		4
.L_47:
        /*0774*/ 	.byte	0x03, 0x38
        /*0776*/ 	.short	0x001e


	//----- nvinfo : EIATTR_EXIT_INSTR_OFFSETS
	.align		4
        /*0778*/ 	.byte	0x04, 0x1c
        /*077a*/ 	.short	(.L_49 - .L_48)


	//   ....[0]....
.L_48:
        /*077c*/ 	.word	0x00002530


	//   ....[1]....
        /*0780*/ 	.word	0x00002a20


	//   ....[2]....
        /*0784*/ 	.word	0x00002a80


	//   ....[3]....
        /*0788*/ 	.word	0x00003900


	//   ....[4]....
        /*078c*/ 	.word	0x00004430


	//   ....[5]....
        /*0790*/ 	.word	0x00004470


	//   ....[6]....
        /*0794*/ 	.word	0x00006120


	//----- nvinfo : EIATTR_MAX_THREADS
	.align		4
.L_49:
        /*0798*/ 	.byte	0x04, 0x05
        /*079a*/ 	.short	(.L_51 - .L_50)
.L_50:
        /*079c*/ 	.word	0x00000100
        /*07a0*/ 	.word	0x00000001
        /*07a4*/ 	.word	0x00000001


	//----- nvinfo : EIATTR_CRS_STACK_SIZE
	.align		4
.L_51:
        /*07a8*/ 	.byte	0x04, 0x1e
        /*07aa*/ 	.short	(.L_53 - .L_52)
.L_52:
        /*07ac*/ 	.word	0x00000000


	//----- nvinfo : EIATTR_CBANK_PARAM_SIZE
	.align		4
.L_53:
        /*07b0*/ 	.byte	0x03, 0x19
        /*07b2*/ 	.short	0x0800


	//----- nvinfo : EIATTR_PARAM_CBANK
	.align		4
        /*07b4*/ 	.byte	0x04, 0x0a
        /*07b6*/ 	.short	(.L_55 - .L_54)
	.align		4
.L_54:
        /*07b8*/ 	.word	index@(.nv.constant0._ZN7cutlass13device_kernelINS_4gemm6kernel13GemmUniversalIN4cute5tupleIJiiiiEEENS1_10collective13CollectiveMmaINS1_35MainloopSm100TmaUmmaWarpSpecializedILi5ELi2ELi4ENS5_IJNS4_1CILi1EEESB_SB_EEEEENS5_IJNSA_ILi64EEESE_SE_EEENS_12float_e5m2_tENS5_IJlSB_lEEESG_SH_NS4_8TiledMMAINS4_8MMA_AtomIJNS4_10MMA_TraitsINS4_19SM100_MMA_F8F6F4_SSEJSG_SG_fSE_SE_NS4_17integral_constantINS4_4UMMA5MajorELSO_0EEESP_NSM_INSN_7ScaleInELSQ_0EEESR_EEEEEENS4_6LayoutISC_NS5_IJNSA_ILi0EEESV_SV_EEEEENS5_IJNS4_10UnderscoreESY_SY_EEEEENS4_13SM90_TMA_LOADENS4_14ComposedLayoutINS4_7SwizzleILi2ELi4ELi3EEENS4_18smem_ptr_flag_bitsILi8EEENSU_INS5_IJNSA_ILi8EEESE_EEENS5_IJSE_SB_EEEEEEEvNS4_8identityES11_S1B_vS1C_EENS_8epilogue10collective18CollectiveEpilogueINS1E_23Sm100TmaWarpSpecializedILi1ELi1ELi32ELb0ELb0EEEJSF_NS5_IJNSU_ISE_SB_EES1J_EEESG_SH_SG_SH_NS1E_6fusion15FusionCallbacksIS1I_NS1L_17LinearCombinationISG_fSG_fLNS_15FloatRoundStyleE2EEESF_S1K_JEEENS4_5SM1004TMEM4LOAD26SM100_TMEM_LOAD_16dp32b32xES11_S1B_NS4_39AutoVectorizingCopyWithAssumedAlignmentILi128EEENS4_14SM90_TMA_STOREES1B_S1W_S1W_EEEvvEEEEvNT_6ParamsE)
        /*07bc*/ 	.short	0x0380
        /*07be*/ 	.short	0x0800


	//----- nvinfo : EIATTR_SW_WAR
	.align		4
.L_55:
        /*07c0*/ 	.byte	0x04, 0x36
        /*07c2*/ 	.short	(.L_57 - .L_56)
.L_56:
        /*07c4*/ 	.word	0x00000008
.L_57:


//--------------------- .nv.callgraph             --------------------------
	.section	.nv.callgraph,"",@"SHT_CUDA_CALLGRAPH"
	.align	4
	.sectionentsize	8
	.align		4
        /*0000*/ 	.word	0x00000000
	.align		4
        /*0004*/ 	.word	0xffffffff
	.align		4
        /*0008*/ 	.word	index@(_ZN7cutlass13device_kernelINS_4gemm6kernel13GemmUniversalIN4cute5tupleIJiiiiEEENS1_10collective13CollectiveMmaINS1_35MainloopSm100TmaUmmaWarpSpecializedILi5ELi2ELi4ENS5_IJNS4_1CILi1EEESB_SB_EEEEENS5_IJNSA_ILi64EEESE_SE_EEENS_12float_e5m2_tENS5_IJlSB_lEEESG_SH_NS4_8TiledMMAINS4_8MMA_AtomIJNS4_10MMA_TraitsINS4_19SM100_MMA_F8F6F4_SSEJSG_SG_fSE_SE_NS4_17integral_constantINS4_4UMMA5MajorELSO_0EEESP_NSM_INSN_7ScaleInELSQ_0EEESR_EEEEEENS4_6LayoutISC_NS5_IJNSA_ILi0EEESV_SV_EEEEENS5_IJNS4_10UnderscoreESY_SY_EEEEENS4_13SM90_TMA_LOADENS4_14ComposedLayoutINS4_7SwizzleILi2ELi4ELi3EEENS4_18smem_ptr_flag_bitsILi8EEENSU_INS5_IJNSA_ILi8EEESE_EEENS5_IJSE_SB_EEEEEEEvNS4_8identityES11_S1B_vS1C_EENS_8epilogue10collective18CollectiveEpilogueINS1E_23Sm100TmaWarpSpecializedILi1ELi1ELi32ELb0ELb0EEEJSF_NS5_IJNSU_ISE_SB_EES1J_EEESG_SH_SG_SH_NS1E_6fusion15FusionCallbacksIS1I_NS1L_17LinearCombinationISG_fSG_fLNS_15FloatRoundStyleE2EEESF_S1K_JEEENS4_5SM1004TMEM4LOAD26SM100_TMEM_LOAD_16dp32b32xES11_S1B_NS4_39AutoVectorizingCopyWithAssumedAlignmentILi128EEENS4_14SM90_TMA_STOREES1B_S1W_S1W_EEEvvEEEEvNT_6ParamsE)
	.align		4
        /*000c*/ 	.word	index@(__assertfail)
	.align		4
        /*0010*/ 	.word	0x00000000
	.align		4
        /*0014*/ 	.word	0xfffffffe
	.align		4
        /*0018*/ 	.word	0x00000000
	.align		4
        /*001c*/ 	.word	0xfffffffd
	.align		4
        /*0020*/ 	.word	0x00000000
	.align		4
        /*0024*/ 	.word	0xfffffffc


//--------------------- .nv.constant4             --------------------------
	.section	.nv.constant4,"a",@progbits
	.align	8
	.align		8
.nv.constant4:
        /*0000*/ 	.dword	__assertfail
	.align		8
        /*0008*/ 	.dword	__unnamed_1
	.align		8
        /*0010*/ 	.dword	__unnamed_2
	.align		8
        /*0018*/ 	.dword	_ZN40_INTERNAL_0ad65732_4_k_cu_44982300_197944cuda3std3__45__cpo5beginE
	.align		8
        /*0020*/ 	.dword	_ZN40_INTERNAL_0ad65732_4_k_cu_44982300_197944cuda3std3__45__cpo3endE
	.align		8
        /*0028*/ 	.dword	_ZN40_INTERNAL_0ad65732_4_k_cu_44982300_197944cuda3std3__45__cpo6cbeginE
	.align		8
        /*0030*/ 	.dword	_ZN40_INTERNAL_0ad65732_4_k_cu_44982300_197944cuda3std3__45__cpo4cendE
	.align		8
        /*0038*/ 	.dword	_ZN40_INTERNAL_0ad65732_4_k_cu_44982300_197944cuda3std3__442_GLOBAL__N__0ad65732_4_k_cu_44982300_197946ignoreE
	.align		8
        /*0040*/ 	.dword	_ZN40_INTERNAL_0ad65732_4_k_cu_44982300_197944cuda3std3__419piecewise_constructE
	.align		8
        /*0048*/ 	.dword	_ZN40_INTERNAL_0ad65732_4_k_cu_44982300_197944cuda3std3__48in_placeE
	.align		8
        /*0050*/ 	.dword	_ZN40_INTERNAL_0ad65732_4_k_cu_44982300_197944cuda3std6ranges3__45__cpo4swapE
	.align		8
        /*0058*/ 	.dword	_ZN40_INTERNAL_0ad65732_4_k_cu_44982300_197944cuda3std6ranges3__45__cpo9iter_moveE
	.align		8
        /*0060*/ 	.dword	_ZN40_INTERNAL_0ad65732_4_k_cu_44982300_197944cute7productE
	.align		8
        /*0068*/ 	.dword	_ZN40_INTERNAL_0ad65732_4_k_cu_44982300_197944cute1_E
	.align		8
        /*0070*/ 	.dword	$str$25
	.align		8
        /*0078*/ 	.dword	$str$26
	.align		8
        /*0080*/ 	.dword	$str$27
	.align		8
        /*0088*/ 	.dword	$str$28


//--------------------- .text._ZN7cutlass13device_kernelINS_4gemm6kernel13GemmUniversalIN4cute5tupleIJiiiiEEENS1_10collective13CollectiveMmaINS1_35MainloopSm100TmaUmmaWarpSpecializedILi5ELi2ELi4ENS5_IJNS4_1CILi1EEESB_SB_EEEEENS5_IJNSA_ILi64EEESE_SE_EEENS_12float_e5m2_tENS5_IJlSB_lEEESG_SH_NS4_8TiledMMAINS4_8MMA_AtomIJNS4_10MMA_TraitsINS4_19SM100_MMA_F8F6F4_SSEJSG_SG_fSE_SE_NS4_17integral_constantINS4_4UMMA5MajorELSO_0EEESP_NSM_INSN_7ScaleInELSQ_0EEESR_EEEEEENS4_6LayoutISC_NS5_IJNSA_ILi0EEESV_SV_EEEEENS5_IJNS4_10UnderscoreESY_SY_EEEEENS4_13SM90_TMA_LOADENS4_14ComposedLayoutINS4_7SwizzleILi2ELi4ELi3EEENS4_18smem_ptr_flag_bitsILi8EEENSU_INS5_IJNSA_ILi8EEESE_EEENS5_IJSE_SB_EEEEEEEvNS4_8identityES11_S1B_vS1C_EENS_8epilogue10collective18CollectiveEpilogueINS1E_23Sm100TmaWarpSpecializedILi1ELi1ELi32ELb0ELb0EEEJSF_NS5_IJNSU_ISE_SB_EES1J_EEESG_SH_SG_SH_NS1E_6fusion15FusionCallbacksIS1I_NS1L_17LinearCombinationISG_fSG_fLNS_15FloatRoundStyleE2EEESF_S1K_JEEENS4_5SM1004TMEM4LOAD26SM100_TMEM_LOAD_16dp32b32xES11_S1B_NS4_39AutoVectorizingCopyWithAssumedAlignmentILi128EEENS4_14SM90_TMA_STOREES1B_S1W_S1W_EEEvvEEEEvNT_6ParamsE --------------------------
	.section	.text._ZN7cutlass13device_kernelINS_4gemm6kernel13GemmUniversalIN4cute5tupleIJiiiiEEENS1_10collective13CollectiveMmaINS1_35MainloopSm100TmaUmmaWarpSpecializedILi5ELi2ELi4ENS5_IJNS4_1CILi1EEESB_SB_EEEEENS5_IJNSA_ILi64EEESE_SE_EEENS_12float_e5m2_tENS5_IJlSB_lEEESG_SH_NS4_8TiledMMAINS4_8MMA_AtomIJNS4_10MMA_TraitsINS4_19SM100_MMA_F8F6F4_SSEJSG_SG_fSE_SE_NS4_17integral_constantINS4_4UMMA5MajorELSO_0EEESP_NSM_INSN_7ScaleInELSQ_0EEESR_EEEEEENS4_6LayoutISC_NS5_IJNSA_ILi0EEESV_SV_EEEEENS5_IJNS4_10UnderscoreESY_SY_EEEEENS4_13SM90_TMA_LOADENS4_14ComposedLayoutINS4_7SwizzleILi2ELi4ELi3EEENS4_18smem_ptr_flag_bitsILi8EEENSU_INS5_IJNSA_ILi8EEESE_EEENS5_IJSE_SB_EEEEEEEvNS4_8identityES11_S1B_vS1C_EENS_8epilogue10collective18CollectiveEpilogueINS1E_23Sm100TmaWarpSpecializedILi1ELi1ELi32ELb0ELb0EEEJSF_NS5_IJNSU_ISE_SB_EES1J_EEESG_SH_SG_SH_NS1E_6fusion15FusionCallbacksIS1I_NS1L_17LinearCombinationISG_fSG_fLNS_15FloatRoundStyleE2EEESF_S1K_JEEENS4_5SM1004TMEM4LOAD26SM100_TMEM_LOAD_16dp32b32xES11_S1B_NS4_39AutoVectorizingCopyWithAssumedAlignmentILi128EEENS4_14SM90_TMA_STOREES1B_S1W_S1W_EEEvvEEEEvNT_6ParamsE,"ax",@progbits
	.align	128
.text._ZN7cutlass13device_kernelINS_4gemm6kernel13GemmUniversalIN4cute5tupleIJiiiiEEENS1_10collective13CollectiveMmaINS1_35MainloopSm100TmaUmmaWarpSpecializedILi5ELi2ELi4ENS5_IJNS4_1CILi1EEESB_SB_EEEEENS5_IJNSA_ILi64EEESE_SE_EEENS_12float_e5m2_tENS5_IJlSB_lEEESG_SH_NS4_8TiledMMAINS4_8MMA_AtomIJNS4_10MMA_TraitsINS4_19SM100_MMA_F8F6F4_SSEJSG_SG_fSE_SE_NS4_17integral_constantINS4_4UMMA5MajorELSO_0EEESP_NSM_INSN_7ScaleInELSQ_0EEESR_EEEEEENS4_6LayoutISC_NS5_IJNSA_ILi0EEESV_SV_EEEEENS5_IJNS4_10UnderscoreESY_SY_EEEEENS4_13SM90_TMA_LOADENS4_14ComposedLayoutINS4_7SwizzleILi2ELi4ELi3EEENS4_18smem_ptr_flag_bitsILi8EEENSU_INS5_IJNSA_ILi8EEESE_EEENS5_IJSE_SB_EEEEEEEvNS4_8identityES11_S1B_vS1C_EENS_8epilogue10collective18CollectiveEpilogueINS1E_23Sm100TmaWarpSpecializedILi1ELi1ELi32ELb0ELb0EEEJSF_NS5_IJNSU_ISE_SB_EES1J_EEESG_SH_SG_SH_NS1E_6fusion15FusionCallbacksIS1I_NS1L_17LinearCombinationISG_fSG_fLNS_15FloatRoundStyleE2EEESF_S1K_JEEENS4_5SM1004TMEM4LOAD26SM100_TMEM_LOAD_16dp32b32xES11_S1B_NS4_39AutoVectorizingCopyWithAssumedAlignmentILi128EEENS4_14SM90_TMA_STOREES1B_S1W_S1W_EEEvvEEEEvNT_6ParamsE:
        .type           _ZN7cutlass13device_kernelINS_4gemm6kernel13GemmUniversalIN4cute5tupleIJiiiiEEENS1_10collective13CollectiveMmaINS1_35MainloopSm100TmaUmmaWarpSpecializedILi5ELi2ELi4ENS5_IJNS4_1CILi1EEESB_SB_EEEEENS5_IJNSA_ILi64EEESE_SE_EEENS_12float_e5m2_tENS5_IJlSB_lEEESG_SH_NS4_8TiledMMAINS4_8MMA_AtomIJNS4_10MMA_TraitsINS4_19SM100_MMA_F8F6F4_SSEJSG_SG_fSE_SE_NS4_17integral_constantINS4_4UMMA5MajorELSO_0EEESP_NSM_INSN_7ScaleInELSQ_0EEESR_EEEEEENS4_6LayoutISC_NS5_IJNSA_ILi0EEESV_SV_EEEEENS5_IJNS4_10UnderscoreESY_SY_EEEEENS4_13SM90_TMA_LOADENS4_14ComposedLayoutINS4_7SwizzleILi2ELi4ELi3EEENS4_18smem_ptr_flag_bitsILi8EEENSU_INS5_IJNSA_ILi8EEESE_EEENS5_IJSE_SB_EEEEEEEvNS4_8identityES11_S1B_vS1C_EENS_8epilogue10collective18CollectiveEpilogueINS1E_23Sm100TmaWarpSpecializedILi1ELi1ELi32ELb0ELb0EEEJSF_NS5_IJNSU_ISE_SB_EES1J_EEESG_SH_SG_SH_NS1E_6fusion15FusionCallbacksIS1I_NS1L_17LinearCombinationISG_fSG_fLNS_15FloatRoundStyleE2EEESF_S1K_JEEENS4_5SM1004TMEM4LOAD26SM100_TMEM_LOAD_16dp32b32xES11_S1B_NS4_39AutoVectorizingCopyWithAssumedAlignmentILi128EEENS4_14SM90_TMA_STOREES1B_S1W_S1W_EEEvvEEEEvNT_6ParamsE,@function
        .size           _ZN7cutlass13device_kernelINS_4gemm6kernel13GemmUniversalIN4cute5tupleIJiiiiEEENS1_10collective13CollectiveMmaINS1_35MainloopSm100TmaUmmaWarpSpecializedILi5ELi2ELi4ENS5_IJNS4_1CILi1EEESB_SB_EEEEENS5_IJNSA_ILi64EEESE_SE_EEENS_12float_e5m2_tENS5_IJlSB_lEEESG_SH_NS4_8TiledMMAINS4_8MMA_AtomIJNS4_10MMA_TraitsINS4_19SM100_MMA_F8F6F4_SSEJSG_SG_fSE_SE_NS4_17integral_constantINS4_4UMMA5MajorELSO_0EEESP_NSM_INSN_7ScaleInELSQ_0EEESR_EEEEEENS4_6LayoutISC_NS5_IJNSA_ILi0EEESV_SV_EEEEENS5_IJNS4_10UnderscoreESY_SY_EEEEENS4_13SM90_TMA_LOADENS4_14ComposedLayoutINS4_7SwizzleILi2ELi4ELi3EEENS4_18smem_ptr_flag_bitsILi8EEENSU_INS5_IJNSA_ILi8EEESE_EEENS5_IJSE_SB_EEEEEEEvNS4_8identityES11_S1B_vS1C_EENS_8epilogue10collective18CollectiveEpilogueINS1E_23Sm100TmaWarpSpecializedILi1ELi1ELi32ELb0ELb0EEEJSF_NS5_IJNSU_ISE_SB_EES1J_EEESG_SH_SG_SH_NS1E_6fusion15FusionCallbacksIS1I_NS1L_17LinearCombinationISG_fSG_fLNS_15FloatRoundStyleE2EEESF_S1K_JEEENS4_5SM1004TMEM4LOAD26SM100_TMEM_LOAD_16dp32b32xES11_S1B_NS4_39AutoVectorizingCopyWithAssumedAlignmentILi128EEENS4_14SM90_TMA_STOREES1B_S1W_S1W_EEEvvEEEEvNT_6ParamsE,(.L_x_131 - _ZN7cutlass13device_kernelINS_4gemm6kernel13GemmUniversalIN4cute5tupleIJiiiiEEENS1_10collective13CollectiveMmaINS1_35MainloopSm100TmaUmmaWarpSpecializedILi5ELi2ELi4ENS5_IJNS4_1CILi1EEESB_SB_EEEEENS5_IJNSA_ILi64EEESE_SE_EEENS_12float_e5m2_tENS5_IJlSB_lEEESG_SH_NS4_8TiledMMAINS4_8MMA_AtomIJNS4_10MMA_TraitsINS4_19SM100_MMA_F8F6F4_SSEJSG_SG_fSE_SE_NS4_17integral_constantINS4_4UMMA5MajorELSO_0EEESP_NSM_INSN_7ScaleInELSQ_0EEESR_EEEEEENS4_6LayoutISC_NS5_IJNSA_ILi0EEESV_SV_EEEEENS5_IJNS4_10UnderscoreESY_SY_EEEEENS4_13SM90_TMA_LOADENS4_14ComposedLayoutINS4_7SwizzleILi2ELi4ELi3EEENS4_18smem_ptr_flag_bitsILi8EEENSU_INS5_IJNSA_ILi8EEESE_EEENS5_IJSE_SB_EEEEEEEvNS4_8identityES11_S1B_vS1C_EENS_8epilogue10collective18CollectiveEpilogueINS1E_23Sm100TmaWarpSpecializedILi1ELi1ELi32ELb0ELb0EEEJSF_NS5_IJNSU_ISE_SB_EES1J_EEESG_SH_SG_SH_NS1E_6fusion15FusionCallbacksIS1I_NS1L_17LinearCombinationISG_fSG_fLNS_15FloatRoundStyleE2EEESF_S1K_JEEENS4_5SM1004TMEM4LOAD26SM100_TMEM_LOAD_16dp32b32xES11_S1B_NS4_39AutoVectorizingCopyWithAssumedAlignmentILi128EEENS4_14SM90_TMA_STOREES1B_S1W_S1W_EEEvvEEEEvNT_6ParamsE)
        .other          _ZN7cutlass13device_kernelINS_4gemm6kernel13GemmUniversalIN4cute5tupleIJiiiiEEENS1_10collective13CollectiveMmaINS1_35MainloopSm100TmaUmmaWarpSpecializedILi5ELi2ELi4ENS5_IJNS4_1CILi1EEESB_SB_EEEEENS5_IJNSA_ILi64EEESE_SE_EEENS_12float_e5m2_tENS5_IJlSB_lEEESG_SH_NS4_8TiledMMAINS4_8MMA_AtomIJNS4_10MMA_TraitsINS4_19SM100_MMA_F8F6F4_SSEJSG_SG_fSE_SE_NS4_17integral_constantINS4_4UMMA5MajorELSO_0EEESP_NSM_INSN_7ScaleInELSQ_0EEESR_EEEEEENS4_6LayoutISC_NS5_IJNSA_ILi0EEESV_SV_EEEEENS5_IJNS4_10UnderscoreESY_SY_EEEEENS4_13SM90_TMA_LOADENS4_14ComposedLayoutINS4_7SwizzleILi2ELi4ELi3EEENS4_18smem_ptr_flag_bitsILi8EEENSU_INS5_IJNSA_ILi8EEESE_EEENS5_IJSE_SB_EEEEEEEvNS4_8identityES11_S1B_vS1C_EENS_8epilogue10collective18CollectiveEpilogueINS1E_23Sm100TmaWarpSpecializedILi1ELi1ELi32ELb0ELb0EEEJSF_NS5_IJNSU_ISE_SB_EES1J_EEESG_SH_SG_SH_NS1E_6fusion15FusionCallbacksIS1I_NS1L_17LinearCombinationISG_fSG_fLNS_15FloatRoundStyleE2EEESF_S1K_JEEENS4_5SM1004TMEM4LOAD26SM100_TMEM_LOAD_16dp32b32xES11_S1B_NS4_39AutoVectorizingCopyWithAssumedAlignmentILi128EEENS4_14SM90_TMA_STOREES1B_S1W_S1W_EEEvvEEEEvNT_6ParamsE,@"STO_CUDA_ENTRY STV_DEFAULT"
_ZN7cutlass13device_kernelINS_4gemm6kernel13GemmUniversalIN4cute5tupleIJiiiiEEENS1_10collective13CollectiveMmaINS1_35MainloopSm100TmaUmmaWarpSpecializedILi5ELi2ELi4ENS5_IJNS4_1CILi1EEESB_SB_EEEEENS5_IJNSA_ILi64EEESE_SE_EEENS_12float_e5m2_tENS5_IJlSB_lEEESG_SH_NS4_8TiledMMAINS4_8MMA_AtomIJNS4_10MMA_TraitsINS4_19SM100_MMA_F8F6F4_SSEJSG_SG_fSE_SE_NS4_17integral_constantINS4_4UMMA5MajorELSO_0EEESP_NSM_INSN_7ScaleInELSQ_0EEESR_EEEEEENS4_6LayoutISC_NS5_IJNSA_ILi0EEESV_SV_EEEEENS5_IJNS4_10UnderscoreESY_SY_EEEEENS4_13SM90_TMA_LOADENS4_14ComposedLayoutINS4_7SwizzleILi2ELi4ELi3EEENS4_18smem_ptr_flag_bitsILi8EEENSU_INS5_IJNSA_ILi8EEESE_EEENS5_IJSE_SB_EEEEEEEvNS4_8identityES11_S1B_vS1C_EENS_8epilogue10collective18CollectiveEpilogueINS1E_23Sm100TmaWarpSpecializedILi1ELi1ELi32ELb0ELb0EEEJSF_NS5_IJNSU_ISE_SB_EES1J_EEESG_SH_SG_SH_NS1E_6fusion15FusionCallbacksIS1I_NS1L_17LinearCombinationISG_fSG_fLNS_15FloatRoundStyleE2EEESF_S1K_JEEENS4_5SM1004TMEM4LOAD26SM100_TMEM_LOAD_16dp32b32xES11_S1B_NS4_39AutoVectorizingCopyWithAssumedAlignmentILi128EEENS4_14SM90_TMA_STOREES1B_S1W_S1W_EEEvvEEEEvNT_6ParamsE:
[----:B------:R-:W1:Y:S01]  /*0000*/  LDC R1, c[0x0][0x37c] ;  /* 0x0000df00ff017b82 */ /* 0x000e620000000800 */
[----:B------:R-:W2:Y:S01]  /*0010*/  S2R R101, SR_TID.X ;  /* 0x0000000000657919 */ /* 0x000ea20000002100 */
[----:B------:R-:W3:Y:S01]  /*0020*/  LDCU.64 UR4, c[0x0][0x890] ;  /* 0x00011200ff0477ac */ /* 0x000ee20008000a00 */
[----:B------:R-:W-:Y:S02]  /*0030*/  PRMT R96, RZ, 0x7610, R96 ;  /* 0x00007610ff607816 */ /* 0x000fe40000000060 */
[----:B------:R-:W-:Y:S01]  /*0040*/  ELECT P5, URZ, PT ;  /* 0x0000000000ff782f */ /* 0x000fe200038a0000 */
[----:B------:R-:W4:Y:S01]  /*0050*/  LDCU.64 UR40, c[0x0][0x358] ;  /* 0x00006b00ff2877ac */ /* 0x000f220008000a00 */
[----:B---3--:R-:W-:-:S04]  /*0060*/  UISETP.NE.U32.AND UP0, UPT, UR4, URZ, UPT ;  /* 0x000000ff0400728c */ /* 0x008fc8000bf05070 */
[----:B------:R-:W-:Y:S01]  /*0070*/  UISETP.NE.AND.EX UP0, UPT, UR5, URZ, UPT, UP0 ;  /* 0x000000ff0500728c */ /* 0x000fe2000bf05300 */
[----:B--2---:R-:W-:-:S05]  /*0080*/  SHF.R.U32.HI R104, RZ, 0x5, R101 ;  /* 0x00000005ff687819 */ /* 0x004fca0000011665 */
[----:B------:R-:W2:Y:S02]  /*0090*/  SHFL.IDX PT, R0, R104, RZ, 0x1f ;  /* 0x00001fff68007589 */ /* 0x000ea400000e0000 */
[----:B--2---:R-:W-:Y:S01]  /*00a0*/  R2UR UR8, R0 ;  /* 0x00000000000872ca */ /* 0x004fe200000e0000 */
[----:B-1--4-:R-:W-:-:S14]  /*00b0*/  BRA.U UP0, `(.L_x_0) ;  /* 0x00000001002c7547 */ /* 0x012fdc000b800000 */
[----:B------:R-:W1:Y:S02]  /*00c0*/  LDCU.64 UR6, c[0x0][0x888] ;  /* 0x00011100ff0677ac */ /* 0x000e640008000a00 */
[----:B-1----:R-:W-:-:S04]  /*00d0*/  UISETP.NE.U32.AND UP0, UPT, UR6, URZ, UPT ;  /* 0x000000ff0600728c */ /* 0x002fc8000bf05070 */
[----:B------:R-:W-:-:S09]  /*00e0*/  UISETP.NE.AND.EX UP0, UPT, UR7, URZ, UPT, UP0 ;  /* 0x000000ff0700728c */ /* 0x000fd2000bf05300 */
[----:B------:R-:W-:Y:S05]  /*00f0*/  BRA.U !UP0, `(.L_x_1) ;  /* 0x0000000108107547 */ /* 0x000fea000b800000 */
[----:B------:R-:W1:Y:S02]  /*0100*/  LDC.64 R2, c[0x0][0x888] ;  /* 0x00022200ff027b82 */ /* 0x000e640000000a00 */
[----:B-1----:R1:W5:Y:S01]  /*0110*/  LDG.E R49, desc[UR40][R2.64] ;  /* 0x0000002802317981 */ /* 0x002362000c1e1900 */
[----:B------:R-:W-:Y:S01]  /*0120*/  HFMA2 R96, -RZ, RZ, 0, 5.9604644775390625e-08 ;  /* 0x00000001ff607431 */ /* 0x000fe200000001ff */
[----:B------:R-:W-:Y:S05]  /*0130*/  BRA `(.L_x_0) ;  /* 0x00000000000c7947 */ /* 0x000fea0003800000 */
.L_x_1:
[----:B------:R-:W1:Y:S01]  /*0140*/  LDCU UR6, c[0x0][0x880] ;  /* 0x00011000ff0677ac */ /* 0x000e620008000800 */
[----:B------:R-:W-:Y:S01]  /*0150*/  HFMA2 R96, -RZ, RZ, 0, 5.9604644775390625e-08 ;  /* 0x00000001ff607431 */ /* 0x000fe200000001ff */
[----:B-1----:R-:W-:-:S07]  /*0160*/  MOV R49, UR6 ;  /* 0x0000000600317c02 */ /* 0x002fce0008000f00 */
.L_x_0:
[----:B------:R-:W2:Y:S02]  /*0170*/  LDCU.64 UR6, c[0x0][0x8b0] ;  /* 0x00011600ff0677ac */ /* 0x000ea40008000a00 */
[----:B--2---:R-:W-:-:S04]  /*0180*/  UISETP.NE.U32.AND UP0, UPT, UR6, URZ, UPT ;  /* 0x000000ff0600728c */ /* 0x004fc8000bf05070 */
[----:B------:R-:W-:-:S09]  /*0190*/  UISETP.NE.AND.EX UP0, UPT, UR7, URZ, UPT, UP0 ;  /* 0x000000ff0700728c */ /* 0x000fd2000bf05300 */
[----:B------:R-:W-:Y:S05]  /*01a0*/  BRA.U UP0, `(.L_x_2) ;  /* 0x0000000100247547 */ /* 0x000fea000b800000 */
[----:B------:R-:W2:Y:S02]  /*01b0*/  LDCU.64 UR6, c[0x0][0x8a8] ;  /* 0x00011500ff0677ac */ /* 0x000ea40008000a00 */
[----:B--2---:R-:W-:-:S04]  /*01c0*/  UISETP.NE.U32.AND UP0, UPT, UR6, URZ, UPT ;  /* 0x000000ff0600728c */ /* 0x004fc8000bf05070 */
[----:B------:R-:W-:-:S09]  /*01d0*/  UISETP.NE.AND.EX UP0, UPT, UR7, URZ, UPT, UP0 ;  /* 0x000000ff0700728c */ /* 0x000fd2000bf05300 */
[----:B------:R-:W-:Y:S05]  /*01e0*/  BRA.U !UP0, `(.L_x_3) ;  /* 0x00000001080c7547 */ /* 0x000fea000b800000 */
[----:B-1----:R-:W1:Y:S02]  /*01f0*/  LDC.64 R2, c[0x0][0x8a8] ;  /* 0x00022a00ff027b82 */ /* 0x002e640000000a00 */
[----:B-1----:R2:W5:Y:S01]  /*0200*/  LDG.E R47, desc[UR40][R2.64] ;  /* 0x00000028022f7981 */ /* 0x002562000c1e1900 */
[----:B------:R-:W-:Y:S05]  /*0210*/  BRA `(.L_x_2) ;  /* 0x0000000000087947 */ /* 0x000fea0003800000 */
.L_x_3:
[----:B------:R-:W2:Y:S02]  /*0220*/  LDCU UR6, c[0x0][0x8a0] ;  /* 0x00011400ff0677ac */ /* 0x000ea40008000800 */
[----:B--2---:R-:W-:Y:S02]  /*0230*/  MOV R47, UR6 ;  /* 0x00000006002f7c02 */ /* 0x004fe40008000f00 */
.L_x_2:
[----:B------:R-:W-:Y:S01]  /*0240*/  IMAD.U32 R0, RZ, RZ, UR8 ;  /* 0x00000008ff007e24 */ /* 0x000fe2000f8e00ff */
[----:B------:R-:W-:Y:S04]  /*0250*/  BSSY.RECONVERGENT B0, `(.L_x_4) ;  /* 0x000000c000007945 */ /* 0x000fe80003800200 */
[C---:B------:R-:W-:Y:S02]  /*0260*/  ISETP.NE.OR P1, PT, R0.reuse, 0x1, !P5 ;  /* 0x000000010000780c */ /* 0x040fe40006f25670 */
[----:B------:R-:W-:-:S11]  /*0270*/  ISETP.NE.OR P0, PT, R0, 0x3, !P5 ;  /* 0x000000030000780c */ /* 0x000fd60006f05670 */
[----:B------:R-:W-:Y:S05]  /*0280*/  @P1 BRA `(.L_x_5) ;  /* 0x0000000000201947 */ /* 0x000fea0003800000 */
[----:B------:R-:W3:Y:S02]  /*0290*/  LDCU.64 UR6, c[0x0][0x348] ;  /* 0x00006900ff0677ac */ /* 0x000ee40008000a00 */
[----:B---3--:R-:W-:Y:S02]  /*02a0*/  UIADD3 UR10, UP1, UPT, UR6, 0x80, URZ ;  /* 0x00000080060a7890 */ /* 0x008fe4000ff3e0ff */
[----:B------:R-:W-:Y:S02]  /*02b0*/  UIADD3 UR6, UP0, UPT, UR6, 0x180, URZ ;  /* 0x0000018006067890 */ /* 0x000fe4000ff1e0ff */
[----:B------:R-:W-:Y:S02]  /*02c0*/  UIADD3.X UR11, UPT, UPT, URZ, UR7, URZ, UP1, !UPT ;  /* 0x00000007ff0b7290 */ /* 0x000fe40008ffe4ff */
[----:B------:R-:W-:-:S07]  /*02d0*/  UIADD3.X UR7, UPT, UPT, URZ, UR7, URZ, UP0, !UPT ;  /* 0x00000007ff077290 */ /* 0x000fce00087fe4ff */
[----:B------:R3:W-:Y:S02]  /*02e0*/  UTMACCTL.PF [UR10] ;  /* 0x000000000a0079b9 */ /* 0x0007e40008040000 */
[----:B------:R3:W-:Y:S02]  /*02f0*/  UTMACCTL.PF [UR6] ;  /* 0x00000000060079b9 */ /* 0x0007e40008040000 */
[----:B---3--:R-:W-:Y:S01]  /*0300*/  NOP ;  /* 0x0000000000007918 */ /* 0x008fe20000000000 */
.L_x_5:
[----:B------:R-:W-:Y:S05]  /*0310*/  BSYNC.RECONVERGENT B0 ;  /* 0x0000000000007941 */ /* 0x000fea0003800200 */
.L_x_4:
[----:B------:R-:W-:Y:S04]  /*0320*/  BSSY.RECONVERGENT B0, `(.L_x_6) ;  /* 0x000000a000007945 */ /* 0x000fe80003800200 */
        /* <DEDUP_REMOVED lines=9> */
.L_x_7:
[----:B------:R-:W-:Y:S05]  /*03c0*/  BSYNC.RECONVERGENT B0 ;  /* 0x0000000000007941 */ /* 0x000fea0003800200 */
.L_x_6:
[----:B------:R-:W3:Y:S01]  /*03d0*/  LDCU.64 UR6, c[0x0][0x888] ;  /* 0x00011100ff0677ac */ /* 0x000ee20008000a00 */
[----:B------:R-:W-:Y:S02]  /*03e0*/  UISETP.EQ.U32.AND UP1, UPT, UR4, URZ, UPT ;  /* 0x000000ff0400728c */ /* 0x000fe4000bf22070 */
[----:B------:R-:W-:Y:S02]  /*03f0*/  UPLOP3.LUT UP2, UPT, UPT, UPT, UPT, 0x80, 0x8 ;  /* 0x000000000008789c */ /* 0x000fe40003f4f070 */
[----:B---3--:R-:W-:-:S04]  /*0400*/  UISETP.NE.U32.AND UP0, UPT, UR6, URZ, UPT ;  /* 0x000000ff0600728c */ /* 0x008fc8000bf05070 */
[----:B------:R-:W-:-:S04]  /*0410*/  UISETP.NE.AND.EX UP0, UPT, UR7, URZ, UPT, UP0 ;  /* 0x000000ff0700728c */ /* 0x000fc8000bf05300 */
[----:B------:R-:W-:-:S04]  /*0420*/  UISETP.EQ.OR.EX UP3, UPT, UR5, URZ, !UP0, UP1 ;  /* 0x000000ff0500728c */ /* 0x000fc8000c762710 */
[----:B------:R-:W-:-:S05]  /*0430*/  UP2UR UR44, UPR, URZ, 0x8 ;  /* 0x00000008ff2c7883 */ /* 0x000fca0008000000 */
[----:B------:R-:W-:Y:S07]  /*0440*/  BRA.U !UP3, `(.L_x_8) ;  /* 0x000000010b207547 */ /* 0x000fee000b800000 */
[----:B------:R-:W-:Y:S01]  /*0450*/  UISETP.NE.U32.AND UP2, UPT, UR4, URZ, UPT ;  /* 0x000000ff0400728c */ /* 0x000fe2000bf45070 */
[----:B-----5:R-:W-:Y:S01]  /*0460*/  FSETP.NEU.AND P0, PT, R49, RZ, PT ;  /* 0x000000ff3100720b */ /* 0x020fe20003f0d000 */
[----:B------:R-:W-:Y:S02]  /*0470*/  USEL UR4, URZ, 0xffffffff, UP0 ;  /* 0xffffffffff047887 */ /* 0x000fe40008000000 */
[----:B------:R-:W-:-:S10]  /*0480*/  UISETP.NE.AND.EX UP2, UPT, UR5, URZ, UPT, UP2 ;  /* 0x000000ff0500728c */ /* 0x000fd4000bf45320 */
[----:B------:R-:W-:Y:S01]  /*0490*/  VOTEU.ANY UP1, P0 ;  /* 0x0000000000ff7886 */ /* 0x000fe20000020100 */
[----:B------:R-:W-:-:S04]  /*04a0*/  @!UP2 USEL UR4, URZ, 0xffffffff, UP1 ;  /* 0xffffffffff04a887 */ /* 0x000fc80008800000 */
[----:B------:R-:W-:-:S04]  /*04b0*/  ULOP3.LUT UR4, UR4, 0x1, URZ, 0xc0, !UPT ;  /* 0x0000000104047892 */ /* 0x000fc8000f8ec0ff */
[----:B------:R-:W-:-:S11]  /*04c0*/  UISETP.NE.U32.AND UP2, UPT, UR4, 0x1, UPT ;  /* 0x000000010400788c */ /* 0x000fd6000bf45070 */
.L_x_8:
[----:B-12---:R-:W1:Y:S01]  /*04d0*/  SHFL.IDX PT, R2, R104, RZ, 0x1f ;  /* 0x00001fff68027589 */ /* 0x006e6200000e0000 */
[----:B------:R-:W-:-:S04]  /*04e0*/  UISETP.NE.AND UP1, UPT, UR8, 0x2, UPT ;  /* 0x000000020800788c */ /* 0x000fc8000bf25270 */
[----:B------:R-:W-:Y:S01]  /*04f0*/  USEL UR13, URZ, 0x1, UP1 ;  /* 0x00000001ff0d7887 */ /* 0x000fe20008800000 */
[----:B-1----:R-:W-:-:S13]  /*0500*/  ISETP.NE.AND P0, PT, R2, RZ, PT ;  /* 0x000000ff0200720c */ /* 0x002fda0003f05270 */
[----:B------:R-:W-:Y:S05]  /*0510*/  @P0 BRA `(.L_x_9) ;  /* 0x0000000000500947 */ /* 0x000fea0003800000 */
[----:B------:R-:W1:Y:S01]  /*0520*/  S2UR UR5, SR_CgaCtaId ;  /* 0x00000000000579c3 */ /* 0x000e620000008800 */
[----:B------:R-:W-:Y:S01]  /*0530*/  UMOV UR6, 0x400 ;  /* 0x0000040000067882 */ /* 0x000fe20000000000 */
[----:B------:R-:W-:Y:S01]  /*0540*/  UMOV UR4, 0x1 ;  /* 0x0000000100047882 */ /* 0x000fe20000000000 */
[----:B------:R-:W-:Y:S01]  /*0550*/  ELECT P0, URZ, PT ;  /* 0x0000000000ff782f */ /* 0x000fe20003800000 */
[----:B-1----:R-:W-:Y:S02]  /*0560*/  ULEA UR5, UR5, UR6, 0x18 ;  /* 0x0000000605057291 */ /* 0x002fe4000f8ec0ff */
[----:B------:R-:W-:-:S04]  /*0570*/  UIADD3 UR6, UPT, UPT, -UR4, 0x100000, URZ ;  /* 0x0010000004067890 */ /* 0x000fc8000fffe1ff */
[----:B------:R-:W-:Y:S02]  /*0580*/  USHF.L.U32 UR7, UR6, 0xb, URZ ;  /* 0x0000000b06077899 */ /* 0x000fe400080006ff */
[----:B------:R-:W-:Y:S01]  /*0590*/  USHF.L.U32 UR6, UR6, 0x1, URZ ;  /* 0x0000000106067899 */ /* 0x000fe200080006ff */
[----:B------:R-:W1:Y:S11]  /*05a0*/  FENCE.VIEW.ASYNC.S ;  /* 0x00000000000073c6 */ /* 0x000e760000000000 */
[----:B-1----:R1:W2:Y:S01]  /*05b0*/  SYNCS.EXCH.64 URZ, [UR5], UR6 ;  /* 0x0000000605ff75b2 */ /* 0x0022a20008000100 */
[----:B------:R1:W3:Y:S01]  /*05c0*/  SYNCS.EXCH.64 URZ, [UR5+0x28], UR6 ;  /* 0x0000280605ff75b2 */ /* 0x0002e20008000100 */
[----:B------:R1:W4:Y:S01]  /*05d0*/  SYNCS.EXCH.64 URZ, [UR5+0x8], UR6 ;  /* 0x0000080605ff75b2 */ /* 0x0003220008000100 */
[----:B------:R1:W1:Y:S01]  /*05e0*/  SYNCS.EXCH.64 URZ, [UR5+0x30], UR6 ;  /* 0x0000300605ff75b2 */ /* 0x0002620008000100 */
[----:B------:R1:W1:Y:S01]  /*05f0*/  SYNCS.EXCH.64 URZ, [UR5+0x10], UR6 ;  /* 0x0000100605ff75b2 */ /* 0x0002620008000100 */
[----:B------:R1:W1:Y:S01]  /*0600*/  SYNCS.EXCH.64 URZ, [UR5+0x38], UR6 ;  /* 0x0000380605ff75b2 */ /* 0x0002620008000100 */
[----:B------:R1:W1:Y:S01]  /*0610*/  SYNCS.EXCH.64 URZ, [UR5+0x18], UR6 ;  /* 0x0000180605ff75b2 */ /* 0x0002620008000100 */
[----:B------:R1:W1:Y:S01]  /*0620*/  SYNCS.EXCH.64 URZ, [UR5+0x40], UR6 ;  /* 0x0000400605ff75b2 */ /* 0x0002620008000100 */
[----:B------:R1:W1:Y:S01]  /*0630*/  SYNCS.EXCH.64 URZ, [UR5+0x20], UR6 ;  /* 0x0000200605ff75b2 */ /* 0x0002620008000100 */
[----:B------:R1:W1:Y:S01]  /*0640*/  SYNCS.EXCH.64 URZ, [UR5+0x48], UR6 ;  /* 0x0000480605ff75b2 */ /* 0x0002620008000100 */
[----:B------:R-:W-:Y:S01]  /*0650*/  NOP ;  /* 0x0000000000007918 */ /* 0x000fe20000000000 */
.L_x_9:
[----:B------:R-:W2:Y:S01]  /*0660*/  SHFL.IDX PT, R2, R104, RZ, 0x1f ;  /* 0x00001fff68027589 */ /* 0x000ea200000e0000 */
[----:B------:R-:W-:Y:S01]  /*0670*/  NOP ;  /* 0x0000000000007918 */ /* 0x000fe20000000000 */
[----:B--2---:R-:W-:-:S13]  /*0680*/  ISETP.NE.AND P0, PT, R2, 0x1, PT ;  /* 0x000000010200780c */ /* 0x004fda0003f05270 */
[----:B------:R-:W-:Y:S05]  /*0690*/  @P0 BRA `(.L_x_10) ;  /* 0x0000000000400947 */ /* 0x000fea0003800000 */
[----:B-1----:R-:W1:Y:S01]  /*06a0*/  S2UR UR6, SR_CgaCtaId ;  /* 0x00000000000679c3 */ /* 0x002e620000008800 */
[----:B------:R-:W-:Y:S01]  /*06b0*/  UMOV UR7, 0x400 ;  /* 0x0000040000077882 */ /* 0x000fe20000000000 */
[----:B------:R-:W-:Y:S01]  /*06c0*/  UMOV UR5, 0x20 ;  /* 0x0000002000057882 */ /* 0x000fe20000000000 */
[----:B------:R-:W-:Y:S01]  /*06d0*/  UMOV UR4, 0x80 ;  /* 0x0000008000047882 */ /* 0x000fe20000000000 */
[----:B------:R-:W-:-:S04]  /*06e0*/  UIADD3 UR10, UPT, UPT, -UR5, 0x100000, URZ ;  /* 0x00100000050a7890 */ /* 0x000fc8000fffe1ff */
[----:B------:R-:W-:Y:S02]  /*06f0*/  USHF.L.U32 UR11, UR10, 0xb, URZ ;  /* 0x0000000b0a0b7899 */ /* 0x000fe400080006ff */
[----:B------:R-:W-:Y:S02]  /*0700*/  USHF.L.U32 UR10, UR10, 0x1, URZ ;  /* 0x000000010a0a7899 */ /* 0x000fe400080006ff */
[----:B------:R-:W-:-:S04]  /*0710*/  UIADD3 UR4, UPT, UPT, -UR4, 0x100000, URZ ;  /* 0x0010000004047890 */ /* 0x000fc8000fffe1ff */
[----:B------:R-:W-:Y:S02]  /*0720*/  USHF.L.U32 UR5, UR4, 0xb, URZ ;  /* 0x0000000b04057899 */ /* 0x000fe400080006ff */
[----:B------:R-:W-:Y:S01]  /*0730*/  USHF.L.U32 UR4, UR4, 0x1, URZ ;  /* 0x0000000104047899 */ /* 0x000fe200080006ff */
[----:B------:R-:W-:Y:S01]  /*0740*/  ELECT P0, URZ, PT ;  /* 0x0000000000ff782f */ /* 0x000fe20003800000 */
[----:B-1----:R-:W-:Y:S01]  /*0750*/  ULEA UR6, UR6, UR7, 0x18 ;  /* 0x0000000706067291 */ /* 0x002fe2000f8ec0ff */
[----:B------:R-:W1:Y:S11]  /*0760*/  FENCE.VIEW.ASYNC.S ;  /* 0x00000000000073c6 */ /* 0x000e760000000000 */
[----:B-1----:R2:W1:Y:S01]  /*0770*/  SYNCS.EXCH.64 URZ, [UR6+0x50], UR10 ;  /* 0x0000500a06ff75b2 */ /* 0x0024620008000100 */
[----:B------:R2:W1:Y:S02]  /*0780*/  SYNCS.EXCH.64 URZ, [UR6+0x58], UR4 ;  /* 0x0000580406ff75b2 */ /* 0x0004640008000100 */
[----:B--2---:R-:W-:Y:S01]  /*0790*/  NOP ;  /* 0x0000000000007918 */ /* 0x004fe20000000000 */
.L_x_10:
[----:B------:R-:W2:Y:S01]  /*07a0*/  SHFL.IDX PT, R2, R104, RZ, 0x1f ;  /* 0x00001fff68027589 */ /* 0x000ea200000e0000 */
[----:B------:R-:W-:Y:S01]  /*07b0*/  NOP ;  /* 0x0000000000007918 */ /* 0x000fe20000000000 */
[----:B--2---:R-:W-:-:S13]  /*07c0*/  ISETP.NE.AND P0, PT, R2, 0x3, PT ;  /* 0x000000030200780c */ /* 0x004fda0003f05270 */
[----:B------:R-:W-:Y:S05]  /*07d0*/  @P0 BRA `(.L_x_11) ;  /* 0x0000000000300947 */ /* 0x000fea0003800000 */
[----:B-1----:R-:W1:Y:S01]  /*07e0*/  S2UR UR5, SR_CgaCtaId ;  /* 0x00000000000579c3 */ /* 0x002e620000008800 */
        /* <DEDUP_REMOVED lines=8> */
[----:B-1----:R2:W1:Y:S01]  /*0870*/  SYNCS.EXCH.64 URZ, [UR5+0x60], UR6 ;  /* 0x0000600605ff75b2 */ /* 0x0024620008000100 */
[----:B------:R2:W1:Y:S02]  /*0880*/  SYNCS.EXCH.64 URZ, [UR5+0x68], UR6 ;  /* 0x0000680605ff75b2 */ /* 0x0004640008000100 */
[----:B--2---:R-:W-:Y:S01]  /*0890*/  NOP ;  /* 0x0000000000007918 */ /* 0x004fe20000000000 */
.L_x_11:
[----:B------:R-:W2:Y:S01]  /*08a0*/  SHFL.IDX PT, R2, R104, RZ, 0x1f ;  /* 0x00001fff68027589 */ /* 0x000ea200000e0000 */
[----:B------:R-:W-:Y:S01]  /*08b0*/  NOP ;  /* 0x0000000000007918 */ /* 0x000fe20000000000 */
[----:B--2---:R-:W-:-:S13]  /*08c0*/  ISETP.NE.AND P0, PT, R2, 0x4, PT ;  /* 0x000000040200780c */ /* 0x004fda0003f05270 */
[----:B------:R-:W-:Y:S05]  /*08d0*/  @P0 BRA `(.L_x_12) ;  /* 0x00000000004c0947 */ /* 0x000fea0003800000 */
[----:B-1----:R-:W1:Y:S01]  /*08e0*/  S2UR UR5, SR_CgaCtaId ;  /* 0x00000000000579c3 */ /* 0x002e620000008800 */
[----:B------:R-:W-:Y:S01]  /*08f0*/  UMOV UR7, 0x100 ;  /* 0x0000010000077882 */ /* 0x000fe20000000000 */
[----:B------:R-:W-:Y:S01]  /*0900*/  UMOV UR6, 0x400 ;  /* 0x0000040000067882 */ /* 0x000fe20000000000 */
[----:B------:R-:W-:Y:S01]  /*0910*/  USEL UR7, UR7, 0xe0, UP2 ;  /* 0x000000e007077887 */ /* 0x000fe20009000000 */
[----:B------:R-:W-:Y:S01]  /*0920*/  UMOV UR4, 0x1 ;  /* 0x0000000100047882 */ /* 0x000fe20000000000 */
[----:B------:R-:W-:Y:S01]  /*0930*/  ELECT P0, URZ, PT ;  /* 0x0000000000ff782f */ /* 0x000fe20003800000 */
[----:B------:R-:W-:-:S04]  /*0940*/  UIADD3 UR10, UPT, UPT, -UR4, 0x100000, URZ ;  /* 0x00100000040a7890 */ /* 0x000fc8000fffe1ff */
[----:B------:R-:W-:Y:S02]  /*0950*/  USHF.L.U32 UR11, UR10, 0xb, URZ ;  /* 0x0000000b0a0b7899 */ /* 0x000fe400080006ff */
[----:B------:R-:W-:Y:S02]  /*0960*/  USHF.L.U32 UR10, UR10, 0x1, URZ ;  /* 0x000000010a0a7899 */ /* 0x000fe400080006ff */
[----:B-1----:R-:W-:Y:S02]  /*0970*/  ULEA UR5, UR5, UR6, 0x18 ;  /* 0x0000000605057291 */ /* 0x002fe4000f8ec0ff */
[----:B------:R-:W-:-:S04]  /*0980*/  UIADD3 UR6, UPT, UPT, -UR7, 0x100000, URZ ;  /* 0x0010000007067890 */ /* 0x000fc8000fffe1ff */
[----:B------:R-:W-:Y:S02]  /*0990*/  USHF.L.U32 UR7, UR6, 0xb, URZ ;  /* 0x0000000b06077899 */ /* 0x000fe400080006ff */
[----:B------:R-:W-:Y:S01]  /*09a0*/  USHF.L.U32 UR6, UR6, 0x1, URZ ;  /* 0x0000000106067899 */ /* 0x000fe200080006ff */
[----:B------:R-:W1:Y:S03]  /*09b0*/  FENCE.VIEW.ASYNC.S ;  /* 0x00000000000073c6 */ /* 0x000e660000000000 */
[----:B-1----:R2:W1:Y:S08]  /*09c0*/  SYNCS.EXCH.64 URZ, [UR5+0x70], UR10 ;  /* 0x0000700a05ff75b2 */ /* 0x0024700008000100 */
[----:B------:R2:W1:Y:S01]  /*09d0*/  SYNCS.EXCH.64 URZ, [UR5+0x80], UR6 ;  /* 0x0000800605ff75b2 */ /* 0x0004620008000100 */
[----:B------:R2:W1:Y:S01]  /*09e0*/  SYNCS.EXCH.64 URZ, [UR5+0x78], UR10 ;  /* 0x0000780a05ff75b2 */ /* 0x0004620008000100 */
[----:B------:R2:W1:Y:S02]  /*09f0*/  SYNCS.EXCH.64 URZ, [UR5+0x88], UR6 ;  /* 0x0000880605ff75b2 */ /* 0x0004640008000100 */
[----:B--2---:R-:W-:Y:S01]  /*0a00*/  NOP ;  /* 0x0000000000007918 */ /* 0x004fe20000000000 */
.L_x_12:
        /* <DEDUP_REMOVED lines=18> */
[----:B------:R2:W1:Y:S01]  /*0b30*/  SYNCS.EXCH.64 URZ, [UR6+0xb0], UR4 ;  /* 0x0000b00406ff75b2 */ /* 0x0004620008000100 */
[----:B------:R2:W1:Y:S01]  /*0b40*/  SYNCS.EXCH.64 URZ, [UR6+0x98], UR10 ;  /* 0x0000980a06ff75b2 */ /* 0x0004620008000100 */
[----:B------:R2:W1:Y:S01]  /*0b50*/  SYNCS.EXCH.64 URZ, [UR6+0xb8], UR4 ;  /* 0x0000b80406ff75b2 */ /* 0x0004620008000100 */
[----:B------:R2:W1:Y:S01]  /*0b60*/  SYNCS.EXCH.64 URZ, [UR6+0xa0], UR10 ;  /* 0x0000a00a06ff75b2 */ /* 0x0004620008000100 */
[----:B------:R2:W1:Y:S01]  /*0b70*/  SYNCS.EXCH.64 URZ, [UR6+0xc0], UR4 ;  /* 0x0000c00406ff75b2 */ /* 0x0004620008000100 */
[----:B------:R2:W1:Y:S01]  /*0b80*/  SYNCS.EXCH.64 URZ, [UR6+0xa8], UR10 ;  /* 0x0000a80a06ff75b2 */ /* 0x0004620008000100 */
[----:B------:R2:W1:Y:S02]  /*0b90*/  SYNCS.EXCH.64 URZ, [UR6+0xc8], UR4 ;  /* 0x0000c80406ff75b2 */ /* 0x0004640008000100 */
[----:B--2---:R-:W-:Y:S01]  /*0ba0*/  NOP ;  /* 0x0000000000007918 */ /* 0x004fe20000000000 */
.L_x_13:
        /* <DEDUP_REMOVED lines=14> */
[----:B------:R2:W1:Y:S01]  /*0c90*/  SYNCS.EXCH.64 URZ, [UR5+0xe0], UR6 ;  /* 0x0000e00605ff75b2 */ /* 0x0004620008000100 */
[----:B------:R2:W1:Y:S01]  /*0ca0*/  SYNCS.EXCH.64 URZ, [UR5+0xd8], UR6 ;  /* 0x0000d80605ff75b2 */ /* 0x0004620008000100 */
[----:B------:R2:W1:Y:S02]  /*0cb0*/  SYNCS.EXCH.64 URZ, [UR5+0xe8], UR6 ;  /* 0x0000e80605ff75b2 */ /* 0x0004640008000100 */
[----:B--2---:R-:W-:Y:S01]  /*0cc0*/  NOP ;  /* 0x0000000000007918 */ /* 0x004fe20000000000 */
.L_x_14:
[----:B-1----:R-:W1:Y:S01]  /*0cd0*/  S2UR UR5, SR_CTAID.X ;  /* 0x00000000000579c3 */ /* 0x002e620000002500 */
[----:B------:R-:W-:-:S05]  /*0ce0*/  CS2R.32 R97, SR_CgaSize ;  /* 0x0000000000617805 */ /* 0x000fca0000008a00 */
[----:B------:R-:W-:-:S05]  /*0cf0*/  IMAD R97, R97, -0xa0, RZ ;  /* 0xffffff6061617824 */ /* 0x000fca00078e02ff */
[----:B------:R-:W-:-:S14]  /*0d00*/  R2UR UR7, R97 ;  /* 0x00000000610772ca */ /* 0x000fdc00000e0000 */
[----:B------:R-:W2:Y:S01]  /*0d10*/  LDCU UR7, c[0x0][UR7+0x2b0] ;  /* 0x00005600070777ac */ /* 0x000ea20008000800 */
[----:B------:R-:W-:Y:S01]  /*0d20*/  NOP ;  /* 0x0000000000007918 */ /* 0x000fe20000000000 */
[----:B------:R-:W-:-:S05]  /*0d30*/  CS2R.32 R97, SR_CgaSize ;  /* 0x0000000000617805 */ /* 0x000fca0000008a00 */
[----:B------:R-:W-:-:S05]  /*0d40*/  IMAD R97, R97, -0xa0, RZ ;  /* 0xffffff6061617824 */ /* 0x000fca00078e02ff */
[----:B------:R-:W-:-:S14]  /*0d50*/  R2UR UR6, R97 ;  /* 0x00000000610672ca */ /* 0x000fdc00000e0000 */
[----:B------:R-:W3:Y:S01]  /*0d60*/  LDCU UR6, c[0x0][UR6+0x2b4] ;  /* 0x00005680060677ac */ /* 0x000ee20008000800 */
[----:B------:R-:W4:Y:S08]  /*0d70*/  S2UR UR4, SR_CTAID.Y ;  /* 0x00000000000479c3 */ /* 0x000f300000002600 */
[----:B------:R-:W3:Y:S01]  /*0d80*/  LDC R9, c[0x0][0xb24] ;  /* 0x0002c900ff097b82 */ /* 0x000ee20000000800 */
[----:B-1----:R-:W-:-:S02]  /*0d90*/  I2FP.F32.U32 R5, UR5 ;  /* 0x0000000500057c45 */ /* 0x002fc40008201000 */
[----:B------:R-:W-:-:S05]  /*0da0*/  CS2R.32 R3, SR_CgaSize ;  /* 0x0000000000037805 */ /* 0x000fca0000008a00 */
[----:B------:R-:W-:-:S06]  /*0db0*/  IMAD R3, R3, -0xa0, RZ ;  /* 0xffffff6003037824 */ /* 0x000fcc00078e02ff */
[----:B------:R-:W1:Y:S01]  /*0dc0*/  LDC R3, c[0x0][R3+0x2a0] ;  /* 0x0000a80003037b82 */ /* 0x000e620000000800 */
[----:B------:R-:W-:Y:S01]  /*0dd0*/  MOV R97, UR5 ;  /* 0x0000000500617c02 */ /* 0x000fe20008000f00 */
[----:B--2---:R-:W-:Y:S01]  /*0de0*/  FMUL R5, R5, UR7 ;  /* 0x0000000705057c20 */ /* 0x004fe20008400000 */
[----:B----4-:R-:W-:Y:S02]  /*0df0*/  I2FP.F32.U32 R4, UR4 ;  /* 0x0000000400047c45 */ /* 0x010fe40008201000 */
[----:B------:R-:W-:-:S05]  /*0e00*/  CS2R.32 R2, SR_CgaSize ;  /* 0x0000000000027805 */ /* 0x000fca0000008a00 */
[----:B------:R-:W-:-:S06]  /*0e10*/  IMAD R2, R2, -0xa0, RZ ;  /* 0xffffff6002027824 */ /* 0x000fcc00078e02ff */
[----:B------:R-:W2:Y:S01]  /*0e20*/  LDC R2, c[0x0][R2+0x2a4] ;  /* 0x0000a90002027b82 */ /* 0x000ea20000000800 */
[----:B------:R-:W4:Y:S01]  /*0e30*/  F2I.U32.TRUNC.NTZ R90, R5 ;  /* 0x00000005005a7305 */ /* 0x000f22000020f000 */
[----:B------:R-:W-:Y:S01]  /*0e40*/  MOV R91, UR4 ;  /* 0x00000004005b7c02 */ /* 0x000fe20008000f00 */
[----:B---3--:R-:W-:-:S05]  /*0e50*/  FMUL R4, R4, UR6 ;  /* 0x0000000604047c20 */ /* 0x008fca0008400000 */
[----:B------:R-:W-:Y:S01]  /*0e60*/  BAR.SYNC.DEFER_BLOCKING 0x0 ;  /* 0x0000000000007b1d */ /* 0x000fe20000010000 */
[----:B------:R-:W-:-:S05]  /*0e70*/  ISETP.GE.AND P0, PT, R9, 0x1, PT ;  /* 0x000000010900780c */ /* 0x000fca0003f06270 */
[----:B------:R-:W3:Y:S02]  /*0e80*/  F2I.U32.TRUNC.NTZ R79, R4 ;  /* 0x00000004004f7305 */ /* 0x000ee4000020f000 */
[----:B------:R-:W2:Y:S01]  /*0e90*/  S2UR UR36, SR_CTAID.Z ;  /* 0x00000000002479c3 */ /* 0x000ea20000002700 */
[----:B----4-:R-:W-:-:S05]  /*0ea0*/  IADD3 R90, PT, PT, -R90, RZ, RZ ;  /* 0x000000ff5a5a7210 */ /* 0x010fca0007ffe1ff */
[----:B-1----:R-:W-:Y:S01]  /*0eb0*/  IMAD R90, R3, R90, UR5 ;  /* 0x00000005035a7e24 */ /* 0x002fe2000f8e025a */
[----:B---3--:R-:W-:-:S05]  /*0ec0*/  IADD3 R79, PT, PT, -R79, RZ, RZ ;  /* 0x000000ff4f4f7210 */ /* 0x008fca0007ffe1ff */
[----:B--2---:R-:W-:Y:S01]  /*0ed0*/  IMAD R79, R2, R79, UR4 ;  /* 0x00000004024f7e24 */ /* 0x004fe2000f8e024f */
[----:B------:R-:W-:Y:S06]  /*0ee0*/  @!P0 BRA `(.L_x_15) ;  /* 0x0000000000b88947 */ /* 0x000fec0003800000 */
[----:B------:R-:W1:Y:S01]  /*0ef0*/  LDC.64 R4, c[0x0][0xb18] ;  /* 0x0002c600ff047b82 */ /* 0x000e620000000a00 */
[----:B------:R-:W-:-:S07]  /*0f00*/  ISETP.NE.AND P0, PT, R9, 0x1, PT ;  /* 0x000000010900780c */ /* 0x000fce0003f05270 */
[----:B------:R-:W2:Y:S08]  /*0f10*/  LDC R10, c[0x0][0xb0c] ;  /* 0x0002c300ff0a7b82 */ /* 0x000eb00000000800 */
[----:B------:R-:W3:Y:S08]  /*0f20*/  LDC R11, c[0x0][0x370] ;  /* 0x0000dc00ff0b7b82 */ /* 0x000ef00000000800 */
[----:B------:R-:W4:Y:S01]  /*0f30*/  LDC R12, c[0x0][0x374] ;  /* 0x0000dd00ff0c7b82 */ /* 0x000f220000000800 */
[----:B-1----:R-:W-:-:S07]  /*0f40*/  ISETP.NE.AND P1, PT, R4, 0x1, PT ;  /* 0x000000010400780c */ /* 0x002fce0003f25270 */
[----:B------:R-:W3:Y:S01]  /*0f50*/  LDC.64 R6, c[0x0][0xb10] ;  /* 0x0002c400ff067b82 */ /* 0x000ee20000000a00 */
[----:B--2---:R-:W-:-:S07]  /*0f60*/  ISETP.NE.AND P2, PT, R10, 0x1, PT ;  /* 0x000000010a00780c */ /* 0x004fce0003f45270 */
[----:B------:R-:W1:Y:S08]  /*0f70*/  LDC R8, c[0x0][0xb20] ;  /* 0x0002c800ff087b82 */ /* 0x000e700000000800 */
[----:B------:R-:W2:Y:S01]  /*0f80*/  LDC.64 R2, c[0x0][0xb28] ;  /* 0x0002ca00ff027b82 */ /* 0x000ea20000000a00 */
[----:B----4-:R-:W-:-:S04]  /*0f90*/  IMAD.HI.U32 R13, R12, R5, RZ ;  /* 0x000000050c0d7227 */ /* 0x010fc800078e00ff */
[----:B------:R-:W-:-:S04]  /*0fa0*/  IMAD.HI.U32 R5, R91, R5, RZ ;  /* 0x000000055b057227 */ /* 0x000fc800078e00ff */
[----:B---3--:R-:W-:-:S04]  /*0fb0*/  IMAD.HI.U32 R14, R11, R6, RZ ;  /* 0x000000060b0e7227 */ /* 0x008fc800078e00ff */
[----:B------:R-:W-:Y:S01]  /*0fc0*/  IMAD.HI.U32 R16, R97, R6, RZ ;  /* 0x0000000661107227 */ /* 0x000fe200078e00ff */
[-C--:B------:R-:W-:Y:S02]  /*0fd0*/  @P2 SHF.R.U32.HI R11, RZ, R7.reuse, R14 ;  /* 0x00000007ff0b2219 */ /* 0x080fe4000001160e */
[-C--:B-1----:R-:W-:Y:S02]  /*0fe0*/  @P1 SHF.R.U32.HI R12, RZ, R8.reuse, R13 ;  /* 0x00000008ff0c1219 */ /* 0x082fe4000001160d */
[----:B------:R-:W-:Y:S02]  /*0ff0*/  SHF.R.U32.HI R8, RZ, R8, R5 ;  /* 0x00000008ff087219 */ /* 0x000fe40000011605 */
[----:B------:R-:W-:Y:S02]  /*1000*/  SHF.R.U32.HI R16, RZ, R7, R16 ;  /* 0x00000007ff107219 */ /* 0x000fe40000011610 */
[----:B------:R-:W-:Y:S01]  /*1010*/  SEL R5, R91, R8, !P1 ;  /* 0x000000085b057207 */ /* 0x000fe20004800000 */
[----:B--2---:R-:W-:Y:S01]  /*1020*/  IMAD.HI.U32 R14, R12, R2, RZ ;  /* 0x000000020c0e7227 */ /* 0x004fe200078e00ff */
[----:B------:R-:W-:-:S03]  /*1030*/  SEL R7, R97, R16, !P2 ;  /* 0x0000001061077207 */ /* 0x000fc60005000000 */
[----:B------:R-:W-:Y:S01]  /*1040*/  IMAD.HI.U32 R6, R11, R2, RZ ;  /* 0x000000020b067227 */ /* 0x000fe200078e00ff */
[----:B------:R-:W-:-:S04]  /*1050*/  @P0 SHF.R.U32.HI R12, RZ, R3, R14 ;  /* 0x00000003ff0c0219 */ /* 0x000fc8000001160e */
[----:B------:R-:W-:Y:S01]  /*1060*/  @P0 SHF.R.U32.HI R11, RZ, R3, R6 ;  /* 0x00000003ff0b0219 */ /* 0x000fe20000011606 */
[----:B------:R-:W-:-:S04]  /*1070*/  IMAD R12, R12, R9, RZ ;  /* 0x000000090c0c7224 */ /* 0x000fc800078e02ff */
[----:B------:R-:W-:Y:S01]  /*1080*/  IMAD R6, R11, R9, RZ ;  /* 0x000000090b067224 */ /* 0x000fe200078e02ff */
[----:B------:R-:W-:-:S04]  /*1090*/  ISETP.GE.AND P1, PT, R5, R12, PT ;  /* 0x0000000c0500720c */ /* 0x000fc80003f26270 */
[----:B------:R-:W-:Y:S01]  /*10a0*/  ISETP.GE.OR P1, PT, R7, R6, P1 ;  /* 0x000000060700720c */ /* 0x000fe20000f26670 */
[----:B------:R-:W-:-:S05]  /*10b0*/  IMAD.HI.U32 R6, R5, R2, RZ ;  /* 0x0000000205067227 */ /* 0x000fca00078e00ff */
[----:B------:R-:W-:-:S04]  /*10c0*/  SHF.R.U32.HI R6, RZ, R3, R6 ;  /* 0x00000003ff067219 */ /* 0x000fc80000011606 */
[----:B------:R-:W-:-:S03]  /*10d0*/  SEL R6, R5, R6, !P0 ;  /* 0x0000000605067207 */ /* 0x000fc60004000000 */
[----:B------:R-:W-:Y:S01]  /*10e0*/  @!P1 IMAD.HI.U32 R8, R7, R2, RZ ;  /* 0x0000000207089227 */ /* 0x000fe200078e00ff */
[----:B------:R-:W-:-:S04]  /*10f0*/  IADD3 R2, PT, PT, -R6, RZ, RZ ;  /* 0x000000ff06027210 */ /* 0x000fc80007ffe1ff */
[----:B------:R-:W-:Y:S01]  /*1100*/  @!P1 SHF.R.U32.HI R8, RZ, R3, R8 ;  /* 0x00000003ff089219 */ /* 0x000fe20000011608 */
[----:B------:R-:W-:-:S03]  /*1110*/  IMAD R2, R9, R2, R5 ;  /* 0x0000000209027224 */ /* 0x000fc600078e0205 */
[----:B------:R-:W-:Y:S02]  /*1120*/  @!P1 SEL R3, R7, R8, !P0 ;  /* 0x0000000807039207 */ /* 0x000fe40004000000 */
[----:B------:R-:W-:-:S03]  /*1130*/  IADD3 R8, PT, PT, -R5, RZ, RZ ;  /* 0x000000ff05087210 */ /* 0x000fc60007ffe1ff */
[--C-:B------:R-:W-:Y:S02]  /*1140*/  @!P1 IMAD.IADD R6, R6, 0x1, -R3.reuse ;  /* 0x0000000106069824 */ /* 0x100fe400078e0a03 */
[----:B------:R-:W-:Y:S01]  /*1150*/  @!P1 IMAD R3, R2, R11, R3 ;  /* 0x0000000b02039224 */ /* 0x000fe200078e0203 */
[----:B------:R-:W-:Y:S01]  /*1160*/  IADD3 R2, PT, PT, -R7, RZ, RZ ;  /* 0x000000ff07027210 */ /* 0x000fe20007ffe1ff */
[----:B------:R-:W-:Y:S02]  /*1170*/  @!P1 IMAD R5, R6, R9, R7 ;  /* 0x0000000906059224 */ /* 0x000fe400078e0207 */
[----:B------:R-:W-:Y:S02]  /*1180*/  IMAD R8, R4, R8, R91 ;  /* 0x0000000804087224 */ /* 0x000fe400078e025b */
[----:B------:R-:W-:Y:S02]  /*1190*/  @!P1 IMAD.MOV.U32 R7, RZ, RZ, R3 ;  /* 0x000000ffff079224 */ /* 0x000fe400078e0003 */
[----:B------:R-:W-:-:S02]  /*11a0*/  IMAD R2, R10, R2, R97 ;  /* 0x000000020a027224 */ /* 0x000fc400078e0261 */
[----:B------:R-:W-:Y:S02]  /*11b0*/  IMAD R91, R5, R4, R8 ;  /* 0x00000004055b7224 */ /* 0x000fe400078e0208 */
[----:B------:R-:W-:Y:S02]  /*11c0*/  IMAD R97, R7, R10, R2 ;  /* 0x0000000a07617224 */ /* 0x000fe400078e0202 */
.L_x_15:
[----:B------:R-:W1:Y:S01]  /*11d0*/  LDCU UR4, c[0x0][0xb30] ;  /* 0x00016600ff0477ac */ /* 0x000e620008000800 */
[----:B------:R-:W2:Y:S08]  /*11e0*/  S2UR UR37, SR_CgaCtaId ;  /* 0x00000000002579c3 */ /* 0x000eb00000008800 */
[----:B------:R-:W3:Y:S01]  /*11f0*/  LDC R40, c[0x0][0xb24] ;  /* 0x0002c900ff287b82 */ /* 0x000ee20000000800 */
[----:B-1----:R-:W-:-:S09]  /*1200*/  UISETP.NE.AND UP1, UPT, UR4, 0x1, UPT ;  /* 0x000000010400788c */ /* 0x002fd2000bf25270 */
[----:B--2---:R-:W-:Y:S05]  /*1210*/  BRA.U UP1, `(.L_x_16) ;  /* 0x0000000101407547 */ /* 0x004fea000b800000 */
[----:B------:R-:W1:Y:S08]  /*1220*/  LDC.64 R4, c[0x0][0xb10] ;  /* 0x0002c400ff047b82 */ /* 0x000e700000000a00 */
[----:B------:R-:W2:Y:S08]  /*1230*/  LDC.64 R2, c[0x0][0xb18] ;  /* 0x0002c600ff027b82 */ /* 0x000eb00000000a00 */
[----:B------:R-:W4:Y:S08]  /*1240*/  LDC R6, c[0x0][0xb20] ;  /* 0x0002c800ff067b82 */ /* 0x000f300000000800 */
[----:B------:R-:W3:Y:S01]  /*1250*/  LDC R8, c[0x0][0xb0c] ;  /* 0x0002c300ff087b82 */ /* 0x000ee20000000800 */
[----:B-1----:R-:W-:-:S05]  /*1260*/  IMAD.HI.U32 R4, R97, R4, RZ ;  /* 0x0000000461047227 */ /* 0x002fca00078e00ff */
[----:B------:R-:W-:Y:S01]  /*1270*/  SHF.R.U32.HI R4, RZ, R5, R4 ;  /* 0x00000005ff047219 */ /* 0x000fe20000011604 */
[----:B--2---:R-:W-:Y:S01]  /*1280*/  IMAD.HI.U32 R3, R91, R3, RZ ;  /* 0x000000035b037227 */ /* 0x004fe200078e00ff */
[----:B------:R-:W-:-:S04]  /*1290*/  ISETP.NE.AND P0, PT, R2, 0x1, PT ;  /* 0x000000010200780c */ /* 0x000fc80003f05270 */
[----:B----4-:R-:W-:-:S04]  /*12a0*/  SHF.R.U32.HI R6, RZ, R6, R3 ;  /* 0x00000006ff067219 */ /* 0x010fc80000011603 */
[----:B------:R-:W-:Y:S02]  /*12b0*/  SEL R3, R91, R6, !P0 ;  /* 0x000000065b037207 */ /* 0x000fe40004000000 */
[----:B---3--:R-:W-:-:S04]  /*12c0*/  ISETP.NE.AND P1, PT, R8, 0x1, PT ;  /* 0x000000010800780c */ /* 0x008fc80003f25270 */
[----:B------:R-:W-:-:S05]  /*12d0*/  SEL R4, R97, R4, !P1 ;  /* 0x0000000461047207 */ /* 0x000fca0004800000 */
[----:B------:R-:W-:Y:S02]  /*12e0*/  IMAD.IADD R5, R3, 0x1, -R4 ;  /* 0x0000000103057824 */ /* 0x000fe400078e0a04 */
[----:B------:R-:W-:Y:S02]  /*12f0*/  IMAD.IADD R3, R4, 0x1, -R3 ;  /* 0x0000000104037824 */ /* 0x000fe400078e0a03 */
[----:B------:R-:W-:Y:S02]  /*1300*/  IMAD R97, R5, R8, R97 ;  /* 0x0000000805617224 */ /* 0x000fe400078e0261 */
[----:B------:R-:W-:-:S07]  /*1310*/  IMAD R91, R3, R2, R91 ;  /* 0x00000002035b7224 */ /* 0x000fce00078e025b */
.L_x_16:
[----:B------:R-:W-:Y:S01]  /*1320*/  BAR.SYNC.DEFER_BLOCKING 0x0 ;  /* 0x0000000000007b1d */ /* 0x000fe20000010000 */
[----:B------:R-:W-:Y:S01]  /*1330*/  UISETP.NE.AND UP1, UPT, UR8, 0x2, UPT ;  /* 0x000000020800788c */ /* 0x000fe2000bf25270 */
[----:B------:R-:W-:Y:S02]  /*1340*/  ISETP.NE.OR P5, PT, R0, 0x2, !P5 ;  /* 0x000000020000780c */ /* 0x000fe40006fa5670 */
[----:B------:R-:W-:-:S06]  /*1350*/  LOP3.LUT R2, R101, 0x1f, RZ, 0xc0, !PT ;  /* 0x0000001f65027812 */ /* 0x000fcc00078ec0ff */
[----:B------:R-:W-:Y:S05]  /*1360*/  BRA.U UP1, `(.L_x_17) ;  /* 0x0000001101787547 */ /* 0x000fea000b800000 */
[----:B------:R-:W1:Y:S01]  /*1370*/  LDCU UR13, c[0x0][0x38c] ;  /* 0x00007180ff0d77ac */ /* 0x000e620008000800 */
[----:B------:R-:W2:Y:S01]  /*1380*/  LDC R9, c[0x0][0x370] ;  /* 0x0000dc00ff097b82 */ /* 0x000ea20000000800 */
[----:B------:R-:W-:Y:S01]  /*1390*/  PLOP3.LUT P1, PT, PT, PT, UP2, 0x80, 0x8 ;  /* 0x000000000008781c */ /* 0x000fe20003f2f028 */
[----:B------:R-:W-:Y:S01]  /*13a0*/  IMAD.MOV.U32 R15, RZ, RZ, 0x1 ;  /* 0x00000001ff0f7424 */ /* 0x000fe200078e00ff */
[----:B------:R-:W-:Y:S01]  /*13b0*/  ISETP.EQ.OR P4, PT, R2, RZ, P5 ;  /* 0x000000ff0200720c */ /* 0x000fe20002f82670 */
[----:B------:R-:W-:Y:S01]  /*13c0*/  IMAD.MOV.U32 R14, RZ, RZ, RZ ;  /* 0x000000ffff0e7224 */ /* 0x000fe200078e00ff */
[----:B------:R-:W-:Y:S02]  /*13d0*/  PLOP3.LUT P1, PT, P1, PT, PT, 0x8, 0x80 ;  /* 0x000000000080781c */ /* 0x000fe40000f2e170 */
[----:B------:R-:W-:Y:S01]  /*13e0*/  CS2R R12, SRZ ;  /* 0x00000000000c7805 */ /* 0x000fe2000001ff00 */
[----:B------:R-:W-:Y:S01]  /*13f0*/  IMAD.MOV.U32 R10, RZ, RZ, 0x1 ;  /* 0x00000001ff0a7424 */ /* 0x000fe200078e00ff */
[----:B------:R-:W4:Y:S01]  /*1400*/  LDC R0, c[0x0][0x374] ;  /* 0x0000dd00ff007b82 */ /* 0x000f220000000800 */
[----:B------:R-:W2:Y:S01]  /*1410*/  LDCU.64 UR22, c[0x0][0x348] ;  /* 0x00006900ff1677ac */ /* 0x000ea20008000a00 */
[----:B------:R-:W-:Y:S01]  /*1420*/  UMOV UR6, URZ ;  /* 0x000000ff00067c82 */ /* 0x000fe20008000000 */
[----:B-1----:R-:W-:-:S04]  /*1430*/  UIADD3 UR5, UPT, UPT, UR13, 0x3f, URZ ;  /* 0x0000003f0d057890 */ /* 0x002fc8000fffe0ff */
[----:B------:R-:W-:-:S04]  /*1440*/  USHF.R.S32.HI UR4, URZ, 0x1f, UR5 ;  /* 0x0000001fff047899 */ /* 0x000fc80008011405 */
[----:B------:R-:W-:-:S04]  /*1450*/  ULEA.HI UR4, UR4, UR5, URZ, 0x6 ;  /* 0x0000000504047291 */ /* 0x000fc8000f8f30ff */
[----:B------:R-:W-:Y:S02]  /*1460*/  USHF.R.S32.HI UR15, URZ, 0x6, UR4 ;  /* 0x00000006ff0f7899 */ /* 0x000fe40008011404 */
[----:B------:R-:W-:Y:S02]  /*1470*/  UIADD3 UR4, UPT, UPT, UR13, -0x1, URZ ;  /* 0xffffffff0d047890 */ /* 0x000fe4000fffe0ff */
[----:B------:R-:W-:Y:S02]  /*1480*/  UISETP.LT.U32.AND UP0, UPT, UR15, 0x5, UPT ;  /* 0x000000050f00788c */ /* 0x000fe4000bf01070 */
[----:B------:R-:W-:Y:S02]  /*1490*/  UISETP.GE.U32.AND UP1, UPT, UR4, -0x7f, UPT ;  /* 0xffffff810400788c */ /* 0x000fe4000bf26070 */
[----:B------:R-:W-:Y:S02]  /*14a0*/  USEL UR14, UR15, 0x5, UP0 ;  /* 0x000000050f0e7887 */ /* 0x000fe40008000000 */
[----:B------:R-:W-:-:S02]  /*14b0*/  UIADD3 UR13, UPT, UPT, UR13, 0x7e, URZ ;  /* 0x0000007e0d0d7890 */ /* 0x000fc4000fffe0ff */
[----:B------:R-:W-:Y:S02]  /*14c0*/  UIADD3 UR5, UPT, UPT, UR14, -0x1, URZ ;  /* 0xffffffff0e057890 */ /* 0x000fe4000fffe0ff */
[----:B------:R-:W-:-:S03]  /*14d0*/  UIADD3 UR7, UPT, UPT, UR15, -UR14, URZ ;  /* 0x8000000e0f077290 */ /* 0x000fc6000fffe0ff */
[----:B------:R-:W-:-:S04]  /*14e0*/  @UP1 UIADD3 UR5, UPT, UPT, UR14, URZ, URZ ;  /* 0x000000ff0e051290 */ /* 0x000fc8000fffe0ff */
[----:B--2---:R-:W-:-:S12]  /*14f0*/  UIADD3 UR5, UPT, UPT, UR5, 0x1, URZ ;  /* 0x0000000105057890 */ /* 0x004fd8000fffe0ff */
.L_x_35:
[----:B------:R-:W-:Y:S01]  /*1500*/  UISETP.NE.AND UP0, UPT, UR37, URZ, UPT ;  /* 0x000000ff2500728c */ /* 0x000fe2000bf05270 */
[----:B------:R-:W1:Y:S08]  /*1510*/  S2UR UR37, SR_CgaCtaId ;  /* 0x00000000002579c3 */ /* 0x000e700000008800 */
[----:B------:R-:W-:Y:S05]  /*1520*/  BRA.U UP0, `(.L_x_18) ;  /* 0x0000000100347547 */ /* 0x000fea000b800000 */
[----:B------:R-:W2:Y:S01]  /*1530*/  S2R R2, SR_CgaCtaId ;  /* 0x0000000000027919 */ /* 0x000ea20000008800 */
[----:B------:R-:W-:-:S04]  /*1540*/  MOV R3, 0x400 ;  /* 0x0000040000037802 */ /* 0x000fc80000000f00 */
[----:B--2---:R-:W-:Y:S02]  /*1550*/  LEA R3, R2, R3, 0x18 ;  /* 0x0000000302037211 */ /* 0x004fe400078ec0ff */
[----:B------:R-:W-:-:S03]  /*1560*/  SHF.L.U32 R2, R10, 0x1f, RZ ;  /* 0x0000001f0a027819 */ /* 0x000fc600000006ff */
[----:B------:R-:W-:-:S04]  /*1570*/  IMAD R3, R12, 0x8, R3 ;  /* 0x000000080c037824 */ /* 0x000fc800078e0203 */
[----:B------:R-:W2:Y:S02]  /*1580*/  SYNCS.PHASECHK.TRANS64.TRYWAIT P0, [R3+URZ+0xe0], R2 ;  /* 0x0000e002030075a7 */ /* 0x000ea400080011ff */
[----:B--2---:R-:W-:Y:S05]  /*1590*/  @!P0 BRA `(.L_x_19) ;  /* 0x0000004800e48947 */ /* 0x004fea0003800000 */
.L_x_96:
[----:B------:R-:W-:Y:S01]  /*15a0*/  VIADD R12, R12, 0x1 ;  /* 0x000000010c0c7836 */ /* 0x000fe20000000000 */
[----:B------:R2:W-:Y:S04]  /*15b0*/  SYNCS.ARRIVE.TRANS64.A1T0 RZ, [R3+URZ+0xd0], RZ ;  /* 0x0000d0ff03ff79a7 */ /* 0x0005e800081000ff */
[----:B------:R-:W-:-:S04]  /*15c0*/  ISETP.NE.AND P0, PT, R12, 0x2, PT ;  /* 0x000000020c00780c */ /* 0x000fc80003f05270 */
[----:B------:R-:W-:Y:S02]  /*15d0*/  SEL R12, R12, RZ, P0 ;  /* 0x000000ff0c0c7207 */ /* 0x000fe40000000000 */
[----:B--2---:R-:W-:-:S04]  /*15e0*/  SEL R3, RZ, 0x1, P0 ;  /* 0x00000001ff037807 */ /* 0x004fc80000000000 */
[----:B------:R-:W-:-:S07]  /*15f0*/  LOP3.LUT R10, R10, R3, RZ, 0x3c, !PT ;  /* 0x000000030a0a7212 */ /* 0x000fce00078e3cff */
.L_x_18:
[----:B------:R-:W-:Y:S01]  /*1600*/  UMOV UR4, 0x400 ;  /* 0x0000040000047882 */ /* 0x000fe20000000000 */
[----:B------:R-:W-:Y:S01]  /*1610*/  SHF.L.U32 R2, R15, 0x1f, RZ ;  /* 0x0000001f0f027819 */ /* 0x000fe200000006ff */
[----:B-1----:R-:W-:Y:S01]  /*1620*/  ULEA UR4, UR37, UR4, 0x18 ;  /* 0x0000000425047291 */ /* 0x002fe2000f8ec0ff */
[----:B------:R-:W-:Y:S01]  /*1630*/  R2UR UR35, R97 ;  /* 0x00000000612372ca */ /* 0x000fe200000e0000 */
[----:B------:R-:W-:Y:S01]  /*1640*/  UISETP.GE.U32.AND UP0, UPT, UR13, 0x7f, UPT ;  /* 0x0000007f0d00788c */ /* 0x000fe2000bf06070 */
[----:B------:R-:W-:Y:S01]  /*1650*/  R2UR UR11, R91 ;  /* 0x000000005b0b72ca */ /* 0x000fe200000e0000 */
[----:B------:R-:W-:Y:S01]  /*1660*/  ULEA UR8, UR6, UR4, 0x3 ;  /* 0x0000000406087291 */ /* 0x000fe2000f8e18ff */
[----:B------:R-:W-:-:S08]  /*1670*/  UMOV UR24, URZ ;  /* 0x000000ff00187c82 */ /* 0x000fd00008000000 */
[----:B------:R1:W2:Y:S01]  /*1680*/  SYNCS.PHASECHK.TRANS64.TRYWAIT P0, [UR8+0x28], R2 ;  /* 0x00002802ff0075a7 */ /* 0x0002a20008001108 */
[----:B------:R-:W-:Y:S02]  /*1690*/  USHF.L.U32 UR35, UR35, 0x6, URZ ;  /* 0x0000000623237899 */ /* 0x000fe400080006ff */
[----:B------:R-:W-:Y:S01]  /*16a0*/  USHF.L.U32 UR11, UR11, 0x6, URZ ;  /* 0x000000060b0b7899 */ /* 0x000fe200080006ff */
[----:B------:R-:W-:Y:S11]  /*16b0*/  BRA.U !UP0, `(.L_x_20) ;  /* 0x0000000108a47547 */ /* 0x000ff6000b800000 */
[----:B------:R-:W-:Y:S01]  /*16c0*/  UMOV UR16, URZ ;  /* 0x000000ff00107c82 */ /* 0x000fe20008000000 */
[----:B------:R-:W-:-:S05]  /*16d0*/  UMOV UR17, UR6 ;  /* 0x0000000600117c82 */ /* 0x000fca0008000000 */
.L_x_25:
[----:B-1----:R-:W-:Y:S01]  /*16e0*/  ULEA UR33, UR17, UR4, 0x3 ;  /* 0x0000000411217291 */ /* 0x002fe2000f8e18ff */
[----:B--2---:R-:W-:Y:S01]  /*16f0*/  @!P5 MOV R3, 0x2000 ;  /* 0x000020000003d802 */ /* 0x004fe20000000f00 */
[----:B--2---:R-:W-:Y:S10]  /*1700*/  @P0 BRA `(.L_x_21) ;  /* 0x00000000000c0947 */ /* 0x004ff40003800000 */
[----:B------:R-:W-:-:S04]  /*1710*/  SHF.L.U32 R5, R15, 0x1f, RZ ;  /* 0x0000001f0f057819 */ /* 0x000fc800000006ff */
[----:B------:R-:W2:Y:S02]  /*1720*/  SYNCS.PHASECHK.TRANS64.TRYWAIT P0, [UR33+0x28], R5 ;  /* 0x00002805ff0075a7 */ /* 0x000ea40008001121 */
[----:B--2---:R-:W-:Y:S05]  /*1730*/  @!P0 BRA `(.L_x_22) ;  /* 0x0000004800908947 */ /* 0x004fea0003800000 */
.L_x_21:
[----:B------:R2:W-:Y:S01]  /*1740*/  @!P5 SYNCS.ARRIVE.TRANS64 RZ, [UR33], R3 ;  /* 0x00000003ffffd9a7 */ /* 0x0005e20008000021 */
[----:B------:R-:W-:Y:S04]  /*1750*/  BSSY.RECONVERGENT B0, `(.L_x_23) ;  /* 0x0000003000007945 */ /* 0x000fe80003800200 */
[----:B------:R-:W-:Y:S05]  /*1760*/  @P4 BRA `(.L_x_24) ;  /* 0x0000000000044947 */ /* 0x000fea0003800000 */
[----:B------:R-:W-:Y:S05]  /*1770*/  BPT.TRAP 0x1 ;  /* 0x000000040000795c */ /* 0x000fea0000300000 */
.L_x_24:
[----:B------:R-:W-:Y:S05]  /*1780*/  BSYNC.RECONVERGENT B0 ;  /* 0x0000000000007941 */ /* 0x000fea0003800200 */
.L_x_23:
[----:B------:R-:W-:Y:S02]  /*1790*/  UIADD3 UR6, UPT, UPT, UR17, 0x1, URZ ;  /* 0x0000000111067890 */ /* 0x000fe4000fffe0ff */
[----:B------:R-:W-:Y:S02]  /*17a0*/  UIADD3 UR26, UP1, UPT, UR22, 0x80, URZ ;  /* 0x00000080161a7890 */ /* 0x000fe4000ff3e0ff */
[----:B------:R-:W-:Y:S02]  /*17b0*/  UISETP.NE.AND UP0, UPT, UR6, 0x5, UPT ;  /* 0x000000050600788c */ /* 0x000fe4000bf05270 */
[----:B------:R-:W-:Y:S02]  /*17c0*/  USHF.L.U32 UR34, UR16, 0x6, URZ ;  /* 0x0000000610227899 */ /* 0x000fe400080006ff */
[----:B------:R-:W-:Y:S02]  /*17d0*/  USEL UR9, URZ, 0x1, UP0 ;  /* 0x00000001ff097887 */ /* 0x000fe40008000000 */
[----:B------:R-:W-:-:S02]  /*17e0*/  USEL UR6, UR6, URZ, UP0 ;  /* 0x000000ff06067287 */ /* 0x000fc40008000000 */
[----:B------:R-:W-:Y:S02]  /*17f0*/  UIADD3 UR20, UP0, UPT, UR22, 0x180, URZ ;  /* 0x0000018016147890 */ /* 0x000fe4000ff1e0ff */
[----:B------:R-:W-:Y:S01]  /*1800*/  ULEA UR8, UR6, UR4, 0x3 ;  /* 0x0000000406087291 */ /* 0x000fe2000f8e18ff */
[----:B------:R-:W-:Y:S01]  /*1810*/  LOP3.LUT R15, R15, UR9, RZ, 0x3c, !PT ;  /* 0x000000090f0f7c12 */ /* 0x000fe2000f8e3cff */
[----:B------:R-:W-:Y:S02]  /*1820*/  UIADD3.X UR27, UPT, UPT, URZ, UR23, URZ, UP1, !UPT ;  /* 0x00000017ff1b7290 */ /* 0x000fe40008ffe4ff */
[----:B------:R-:W-:Y:S01]  /*1830*/  UIADD3.X UR21, UPT, UPT, URZ, UR23, URZ, UP0, !UPT ;  /* 0x00000017ff157290 */ /* 0x000fe200087fe4ff */
[----:B-1----:R-:W-:Y:S01]  /*1840*/  SHF.L.U32 R2, R15, 0x1f, RZ ;  /* 0x0000001f0f027819 */ /* 0x002fe200000006ff */
[----:B------:R-:W-:Y:S01]  /*1850*/  UMOV UR18, 0x0 ;  /* 0x0000000000127882 */ /* 0x000fe20000000000 */
[----:B------:R-:W-:Y:S01]  /*1860*/  UMOV UR19, 0x10000000 ;  /* 0x1000000000137882 */ /* 0x000fe20000000000 */
[----:B------:R-:W-:Y:S01]  /*1870*/  UMOV UR12, UR36 ;  /* 0x00000024000c7c82 */ /* 0x000fe20008000000 */
[----:B------:R1:W1:Y:S01]  /*1880*/  SYNCS.PHASECHK.TRANS64.TRYWAIT P0, [UR8+0x28], R2 ;  /* 0x00002802ff0075a7 */ /* 0x0002620008001108 */
[----:B------:R-:W-:Y:S01]  /*1890*/  ULEA UR8, UR17, UR4, 0xc ;  /* 0x0000000411087291 */ /* 0x000fe2000f8e60ff */
[----:B------:R-:W-:Y:S01]  /*18a0*/  UMOV UR9, UR33 ;  /* 0x0000002100097c82 */ /* 0x000fe20008000000 */
[----:B------:R-:W-:-:S02]  /*18b0*/  UMOV UR10, UR34 ;  /* 0x00000022000a7c82 */ /* 0x000fc40008000000 */
[----:B------:R-:W-:Y:S02]  /*18c0*/  UIADD3 UR32, UPT, UPT, UR8, 0x2400, URZ ;  /* 0x0000240008207890 */ /* 0x000fe4000fffe0ff */
[----:B------:R-:W-:Y:S02]  /*18d0*/  UIADD3 UR8, UPT, UPT, UR8, 0x7400, URZ ;  /* 0x0000740008087890 */ /* 0x000fe4000fffe0ff */
[----:B------:R-:W-:Y:S01]  /*18e0*/  UIADD3 UR16, UPT, UPT, UR16, 0x1, URZ ;  /* 0x0000000110107890 */ /* 0x000fe2000fffe0ff */
[----:B------:R-:W-:Y:S01]  /*18f0*/  UMOV UR24, UR5 ;  /* 0x0000000500187c82 */ /* 0x000fe20008000000 */
[----:B------:R-:W-:Y:S02]  /*1900*/  UMOV UR17, UR6 ;  /* 0x0000000600117c82 */ /* 0x000fe40008000000 */
[----:B------:R-:W-:Y:S01]  /*1910*/  UISETP.NE.AND UP0, UPT, UR16, UR5, UPT ;  /* 0x000000051000728c */ /* 0x000fe2000bf05270 */
[----:B------:R1:W-:Y:S02]  /*1920*/  UTMALDG.3D [UR32], [UR26], desc[UR18] ;  /* 0x000012201a0075b4 */ /* 0x0003e40008011000 */
[----:B------:R1:W-:Y:S06]  /*1930*/  UTMALDG.3D [UR8], [UR20], desc[UR18] ;  /* 0x00001208140075b4 */ /* 0x0003ec0008011000 */
[----:B------:R-:W-:Y:S05]  /*1940*/  BRA.U UP0, `(.L_x_25) ;  /* 0xfffffffd00647547 */ /* 0x000fea000b83ffff */
.L_x_20:
[----:B-1----:R-:W-:Y:S01]  /*1950*/  ULEA UR8, UR6, UR4, 0x3 ;  /* 0x0000000406087291 */ /* 0x002fe2000f8e18ff */
[----:B------:R-:W-:Y:S01]  /*1960*/  SHF.L.U32 R2, R15, 0x1f, RZ ;  /* 0x0000001f0f027819 */ /* 0x000fe200000006ff */
[----:B------:R-:W-:Y:S01]  /*1970*/  @!P1 SYNCS.ARRIVE.TRANS64.A1T0 RZ, [UR4+0x68], RZ ;  /* 0x000068ffffff99a7 */ /* 0x000fe20008100004 */
[----:B------:R-:W-:-:S06]  /*1980*/  UISETP.GT.AND UP0, UPT, UR15, UR14, UPT ;  /* 0x0000000e0f00728c */ /* 0x000fcc000bf04270 */
[----:B--2---:R1:W2:Y:S03]  /*1990*/  SYNCS.PHASECHK.TRANS64.TRYWAIT P0, [UR8+0x28], R2 ;  /* 0x00002802ff0075a7 */ /* 0x0042a60008001108 */
[----:B------:R-:W-:Y:S05]  /*19a0*/  BRA.U !UP0, `(.L_x_26) ;  /* 0x0000000108a87547 */ /* 0x000fea000b800000 */
[----:B------:R-:W-:Y:S01]  /*19b0*/  UIADD3 UR21, UPT, UPT, UR7, UR24, URZ ;  /* 0x0000001807157290 */ /* 0x000fe2000fffe0ff */
[----:B------:R-:W-:-:S11]  /*19c0*/  UMOV UR25, UR6 ;  /* 0x0000000600197c82 */ /* 0x000fd60008000000 */
.L_x_31:
[----:B-1----:R-:W-:Y:S01]  /*19d0*/  ULEA UR17, UR25, UR4, 0x3 ;  /* 0x0000000419117291 */ /* 0x002fe2000f8e18ff */
[----:B--2---:R-:W-:Y:S01]  /*19e0*/  @!P5 MOV R3, 0x2000 ;  /* 0x000020000003d802 */ /* 0x004fe20000000f00 */
[----:B--2---:R-:W-:Y:S10]  /*19f0*/  @P0 BRA `(.L_x_27) ;  /* 0x00000000000c0947 */ /* 0x004ff40003800000 */
[----:B------:R-:W-:-:S04]  /*1a00*/  SHF.L.U32 R5, R15, 0x1f, RZ ;  /* 0x0000001f0f057819 */ /* 0x000fc800000006ff */
[----:B------:R-:W2:Y:S02]  /*1a10*/  SYNCS.PHASECHK.TRANS64.TRYWAIT P0, [UR17+0x28], R5 ;  /* 0x00002805ff0075a7 */ /* 0x000ea40008001111 */
[----:B--2---:R-:W-:Y:S05]  /*1a20*/  @!P0 BRA `(.L_x_28) ;  /* 0x0000004400ec8947 */ /* 0x004fea0003800000 */
.L_x_27:
[----:B------:R2:W-:Y:S01]  /*1a30*/  @!P5 SYNCS.ARRIVE.TRANS64 RZ, [UR17], R3 ;  /* 0x00000003ffffd9a7 */ /* 0x0005e20008000011 */
[----:B------:R-:W-:Y:S04]  /*1a40*/  BSSY.RECONVERGENT B0, `(.L_x_29) ;  /* 0x0000003000007945 */ /* 0x000fe80003800200 */
[----:B------:R-:W-:Y:S05]  /*1a50*/  @P4 BRA `(.L_x_30) ;  /* 0x0000000000044947 */ /* 0x000fea0003800000 */
[----:B------:R-:W-:Y:S05]  /*1a60*/  BPT.TRAP 0x1 ;  /* 0x000000040000795c */ /* 0x000fea0000300000 */
.L_x_30:
[----:B------:R-:W-:Y:S05]  /*1a70*/  BSYNC.RECONVERGENT B0 ;  /* 0x0000000000007941 */ /* 0x000fea0003800200 */
.L_x_29:
        /* <DEDUP_REMOVED lines=20> */
[----:B------:R-:W-:Y:S01]  /*1bc0*/  UIADD3 UR8, UPT, UPT, UR8, 0x7400, URZ ;  /* 0x0000740008087890 */ /* 0x000fe2000fffe0ff */
[----:B------:R-:W-:Y:S01]  /*1bd0*/  UMOV UR9, UR17 ;  /* 0x0000001100097c82 */ /* 0x000fe20008000000 */
[----:B------:R-:W-:Y:S01]  /*1be0*/  UMOV UR10, UR18 ;  /* 0x00000012000a7c82 */ /* 0x000fe20008000000 */
[----:B------:R-:W-:Y:S01]  /*1bf0*/  UIADD3 UR24, UPT, UPT, UR24, 0x1, URZ ;  /* 0x0000000118187890 */ /* 0x000fe2000fffe0ff */
[----:B------:R-:W-:-:S03]  /*1c00*/  UMOV UR25, UR6 ;  /* 0x0000000600197c82 */ /* 0x000fc60008000000 */
[----:B------:R1:W-:Y:S01]  /*1c10*/  UTMALDG.3D [UR16], [UR30], desc[UR26] ;  /* 0x00001a101e0075b4 */ /* 0x0003e20008011000 */
[----:B------:R-:W-:Y:S01]  /*1c20*/  UISETP.NE.AND UP0, UPT, UR24, UR21, UPT ;  /* 0x000000151800728c */ /* 0x000fe2000bf05270 */
[----:B------:R1:W-:Y:S08]  /*1c30*/  UTMALDG.3D [UR8], [UR28], desc[UR26] ;  /* 0x00001a081c0075b4 */ /* 0x0003f00008011000 */
[----:B------:R-:W-:Y:S05]  /*1c40*/  BRA.U UP0, `(.L_x_31) ;  /* 0xfffffffd00607547 */ /* 0x000fea000b83ffff */
.L_x_26:
[C---:B-1----:R-:W-:Y:S01]  /*1c50*/  LEA R2, R14.reuse, UR4, 0x3 ;  /* 0x000000040e027c11 */ /* 0x042fe2000f8e18ff */
[----:B------:R-:W-:Y:S01]  /*1c60*/  NOP ;  /* 0x0000000000007918 */ /* 0x000fe20000000000 */
[----:B--2---:R-:W-:Y:S02]  /*1c70*/  SHF.L.U32 R3, R13, 0x1f, RZ ;  /* 0x0000001f0d037819 */ /* 0x004fe400000006ff */
[----:B------:R-:W-:Y:S02]  /*1c80*/  LEA R4, R14, UR4, 0x4 ;  /* 0x000000040e047c11 */ /* 0x000fe4000f8e20ff */
[----:B------:R-:W1:Y:S02]  /*1c90*/  SYNCS.PHASECHK.TRANS64.TRYWAIT P0, [R2+URZ+0x70], R3 ;  /* 0x00007003020075a7 */ /* 0x000e6400080011ff */
[----:B-1----:R-:W-:Y:S05]  /*1ca0*/  @!P0 BRA `(.L_x_32) ;  /* 0x0000004400648947 */ /* 0x002fea0003800000 */
.L_x_99:
[----:B------:R-:W2:Y:S01]  /*1cb0*/  LDS.128 R4, [R4+0x100] ;  /* 0x0001000004047984 */ /* 0x000ea20000000c00 */
[----:B---3--:R-:W-:Y:S01]  /*1cc0*/  ISETP.GE.AND P0, PT, R40, 0x1, PT ;  /* 0x000000012800780c */ /* 0x008fe20003f06270 */
[----:B-1----:R-:W-:Y:S01]  /*1cd0*/  VIADD R2, R2, 0x80 ;  /* 0x0000008002027836 */ /* 0x002fe20000000000 */
[----:B------:R-:W-:Y:S01]  /*1ce0*/  @!PT LDS RZ, [RZ] ;  /* 0x00000000fffff984 */ /* 0x000fe20000000800 */
[----:B------:R-:W-:Y:S01]  /*1cf0*/  @!PT LDS RZ, [RZ] ;  /* 0x00000000fffff984 */ /* 0x000fe20000000800 */
[----:B------:R-:W-:Y:S01]  /*1d00*/  @!PT LDS RZ, [RZ] ;  /* 0x00000000fffff984 */ /* 0x000fe20000000800 */
[----:B------:R-:W-:Y:S01]  /*1d10*/  @!PT LDS RZ, [RZ] ;  /* 0x00000000fffff984 */ /* 0x000fe20000000800 */
[----:B------:R1:W-:Y:S06]  /*1d20*/  MEMBAR.ALL.CTA ;  /* 0x0000000000007992 */ /* 0x0003ec0000008000 */
[----:B-1----:R-:W1:Y:S01]  /*1d30*/  FENCE.VIEW.ASYNC.S ;  /* 0x00000000000073c6 */ /* 0x002e620000000000 */
[----:B------:R-:W-:-:S04]  /*1d40*/  PRMT R2, RZ, 0x654, R2 ;  /* 0x00000654ff027816 */ /* 0x000fc80000000002 */
[----:B-1----:R1:W-:Y:S01]  /*1d50*/  SYNCS.ARRIVE.TRANS64.RED.A1T0 RZ, [R2+URZ], RZ ;  /* 0x000000ff02ff79a7 */ /* 0x0023e200081004ff */
[----:B--2---:R-:W-:-:S13]  /*1d60*/  LOP3.LUT P2, RZ, R6, 0x1, RZ, 0xc0, !PT ;  /* 0x0000000106ff7812 */ /* 0x004fda000784c0ff */
[----:B------:R-:W-:Y:S01]  /*1d70*/  @P2 SHF.R.U32.HI R3, RZ, 0x10, R5 ;  /* 0x00000010ff032819 */ /* 0x000fe20000011605 */
[----:B------:R-:W-:Y:S01]  /*1d80*/  VOTEU.ANY UP0, P2 ;  /* 0x0000000000ff7886 */ /* 0x000fe20001000100 */
[----:B------:R-:W-:Y:S02]  /*1d90*/  @P2 MOV R11, R4 ;  /* 0x00000004000b2202 */ /* 0x000fe40000000f00 */
[----:B------:R-:W-:Y:S02]  /*1da0*/  @P2 R2UR.BROADCAST UR8, R3 ;  /* 0x00000000030822ca */ /* 0x000fe400008e0000 */
[----:B------:R-:W-:-:S11]  /*1db0*/  @P2 LOP3.LUT R8, R5, 0xffff, RZ, 0xc0, !PT ;  /* 0x0000ffff05082812 */ /* 0x000fd600078ec0ff */
[----:B------:R-:W-:Y:S01]  /*1dc0*/  @UP0 UMOV UR36, UR8 ;  /* 0x0000000800240c82 */ /* 0x000fe20008000000 */
[----:B-1----:R-:W-:Y:S05]  /*1dd0*/  @!P0 BRA `(.L_x_33) ;  /* 0x0000000000b88947 */ /* 0x002fea0003800000 */
[----:B------:R-:W4:Y:S01]  /*1de0*/  LDC.64 R4, c[0x0][0xb18] ;  /* 0x0002c600ff047b82 */ /* 0x000f220000000a00 */
[----:B------:R-:W-:-:S07]  /*1df0*/  ISETP.NE.AND P3, PT, R40, 0x1, PT ;  /* 0x000000012800780c */ /* 0x000fce0003f65270 */
[----:B------:R-:W1:Y:S08]  /*1e00*/  LDC.64 R6, c[0x0][0xb10] ;  /* 0x0002c400ff067b82 */ /* 0x000e700000000a00 */
[----:B------:R-:W2:Y:S08]  /*1e10*/  LDC R16, c[0x0][0xb20] ;  /* 0x0002c800ff107b82 */ /* 0x000eb00000000800 */
[----:B------:R-:W3:Y:S01]  /*1e20*/  LDC R18, c[0x0][0xb0c] ;  /* 0x0002c300ff127b82 */ /* 0x000ee20000000800 */
[----:B----4-:R-:W-:Y:S01]  /*1e30*/  IMAD.HI.U32 R17, R0, R5, RZ ;  /* 0x0000000500117227 */ /* 0x010fe200078e00ff */
[----:B------:R-:W-:-:S03]  /*1e40*/  ISETP.NE.AND P0, PT, R4, 0x1, PT ;  /* 0x000000010400780c */ /* 0x000fc60003f05270 */
[----:B------:R-:W-:-:S03]  /*1e50*/  IMAD.HI.U32 R5, R8, R5, RZ ;  /* 0x0000000508057227 */ /* 0x000fc600078e00ff */
[----:B------:R-:W4:Y:S01]  /*1e60*/  LDC.64 R2, c[0x0][0xb28] ;  /* 0x0002ca00ff027b82 */ /* 0x000f220000000a00 */
[----:B-1----:R-:W-:-:S04]  /*1e70*/  IMAD.HI.U32 R20, R9, R6, RZ ;  /* 0x0000000609147227 */ /* 0x002fc800078e00ff */
[----:B------:R-:W-:Y:S01]  /*1e80*/  IMAD.HI.U32 R22, R11, R6, RZ ;  /* 0x000000060b167227 */ /* 0x000fe200078e00ff */
[----:B------:R-:W-:Y:S02]  /*1e90*/  SHF.R.U32.HI R20, RZ, R7, R20 ;  /* 0x00000007ff147219 */ /* 0x000fe40000011614 */
[-C--:B--2---:R-:W-:Y:S02]  /*1ea0*/  SHF.R.U32.HI R17, RZ, R16.reuse, R17 ;  /* 0x00000010ff117219 */ /* 0x084fe40000011611 */
[----:B------:R-:W-:Y:S02]  /*1eb0*/  SHF.R.U32.HI R5, RZ, R16, R5 ;  /* 0x00000010ff057219 */ /* 0x000fe40000011605 */
[----:B------:R-:W-:Y:S02]  /*1ec0*/  SEL R17, R0, R17, !P0 ;  /* 0x0000001100117207 */ /* 0x000fe40004000000 */
[----:B------:R-:W-:Y:S02]  /*1ed0*/  SHF.R.U32.HI R22, RZ, R7, R22 ;  /* 0x00000007ff167219 */ /* 0x000fe40000011616 */
[----:B---3--:R-:W-:-:S02]  /*1ee0*/  ISETP.NE.AND P1, PT, R18, 0x1, PT ;  /* 0x000000011200780c */ /* 0x008fc40003f25270 */
[----:B------:R-:W-:Y:S02]  /*1ef0*/  SEL R5, R8, R5, !P0 ;  /* 0x0000000508057207 */ /* 0x000fe40004000000 */
[----:B------:R-:W-:Y:S02]  /*1f00*/  SEL R19, R9, R20, !P1 ;  /* 0x0000001409137207 */ /* 0x000fe40004800000 */
[----:B------:R-:W-:Y:S01]  /*1f10*/  SEL R7, R11, R22, !P1 ;  /* 0x000000160b077207 */ /* 0x000fe20004800000 */
[----:B----4-:R-:W-:-:S04]  /*1f20*/  IMAD.HI.U32 R20, R17, R2, RZ ;  /* 0x0000000211147227 */ /* 0x010fc800078e00ff */
[----:B------:R-:W-:Y:S01]  /*1f30*/  IMAD.HI.U32 R6, R19, R2, RZ ;  /* 0x0000000213067227 */ /* 0x000fe200078e00ff */
[----:B------:R-:W-:-:S04]  /*1f40*/  @P3 SHF.R.U32.HI R17, RZ, R3, R20 ;  /* 0x00000003ff113219 */ /* 0x000fc80000011614 */
[----:B------:R-:W-:Y:S01]  /*1f50*/  @P3 SHF.R.U32.HI R19, RZ, R3, R6 ;  /* 0x00000003ff133219 */ /* 0x000fe20000011606 */
[----:B------:R-:W-:-:S04]  /*1f60*/  IMAD R17, R40, R17, RZ ;  /* 0x0000001128117224 */ /* 0x000fc800078e02ff */
[----:B------:R-:W-:Y:S01]  /*1f70*/  IMAD R6, R40, R19, RZ ;  /* 0x0000001328067224 */ /* 0x000fe200078e02ff */
[C---:B------:R-:W-:Y:S02]  /*1f80*/  ISETP.GE.AND P0, PT, R5.reuse, R17, PT ;  /* 0x000000110500720c */ /* 0x040fe40003f06270 */
[----:B------:R-:W-:Y:S02]  /*1f90*/  IADD3 R17, PT, PT, -R5, RZ, RZ ;  /* 0x000000ff05117210 */ /* 0x000fe40007ffe1ff */
[----:B------:R-:W-:Y:S01]  /*1fa0*/  ISETP.GE.OR P0, PT, R7, R6, P0 ;  /* 0x000000060700720c */ /* 0x000fe20000706670 */
[----:B------:R-:W-:-:S04]  /*1fb0*/  IMAD.HI.U32 R6, R5, R2, RZ ;  /* 0x0000000205067227 */ /* 0x000fc800078e00ff */
[----:B------:R-:W-:Y:S01]  /*1fc0*/  IMAD R8, R4, R17, R8 ;  /* 0x0000001104087224 */ /* 0x000fe200078e0208 */
[----:B------:R-:W-:-:S04]  /*1fd0*/  SHF.R.U32.HI R6, RZ, R3, R6 ;  /* 0x00000003ff067219 */ /* 0x000fc80000011606 */
[----:B------:R-:W-:-:S03]  /*1fe0*/  SEL R6, R5, R6, !P3 ;  /* 0x0000000605067207 */ /* 0x000fc60005800000 */
[----:B------:R-:W-:-:S04]  /*1ff0*/  @!P0 IMAD.HI.U32 R16, R7, R2, RZ ;  /* 0x0000000207108227 */ /* 0x000fc800078e00ff */
[----:B------:R-:W-:Y:S01]  /*2000*/  IMAD.MOV R2, RZ, RZ, -R6 ;  /* 0x000000ffff027224 */ /* 0x000fe200078e0a06 */
[----:B------:R-:W-:-:S03]  /*2010*/  @!P0 SHF.R.U32.HI R16, RZ, R3, R16 ;  /* 0x00000003ff108219 */ /* 0x000fc60000011610 */
[----:B------:R-:W-:Y:S01]  /*2020*/  IMAD R2, R40, R2, R5 ;  /* 0x0000000228027224 */ /* 0x000fe200078e0205 */
[----:B------:R-:W-:-:S05]  /*2030*/  @!P0 SEL R3, R7, R16, !P3 ;  /* 0x0000001007038207 */ /* 0x000fca0005800000 */
[--C-:B------:R-:W-:Y:S02]  /*2040*/  @!P0 IMAD.IADD R6, R6, 0x1, -R3.reuse ;  /* 0x0000000106068824 */ /* 0x100fe400078e0a03 */
[----:B------:R-:W-:Y:S01]  /*2050*/  @!P0 IMAD R3, R2, R19, R3 ;  /* 0x0000001302038224 */ /* 0x000fe200078e0203 */
[----:B------:R-:W-:Y:S01]  /*2060*/  IADD3 R2, PT, PT, -R7, RZ, RZ ;  /* 0x000000ff07027210 */ /* 0x000fe20007ffe1ff */
[----:B------:R-:W-:Y:S02]  /*2070*/  @!P0 IMAD R5, R40, R6, R7 ;  /* 0x0000000628058224 */ /* 0x000fe400078e0207 */
[----:B------:R-:W-:Y:S02]  /*2080*/  @!P0 IMAD.MOV.U32 R7, RZ, RZ, R3 ;  /* 0x000000ffff078224 */ /* 0x000fe400078e0003 */
[----:B------:R-:W-:Y:S02]  /*2090*/  IMAD R2, R18, R2, R11 ;  /* 0x0000000212027224 */ /* 0x000fe400078e020b */
[----:B------:R-:W-:-:S02]  /*20a0*/  IMAD R8, R5, R4, R8 ;  /* 0x0000000405087224 */ /* 0x000fc400078e0208 */
[----:B------:R-:W-:Y:S02]  /*20b0*/  IMAD R11, R7, R18, R2 ;  /* 0x00000012070b7224 */ /* 0x000fe400078e0202 */
.L_x_33:
[----:B------:R-:W1:Y:S02]  /*20c0*/  LDCU UR8, c[0x0][0xb30] ;  /* 0x00016600ff0877ac */ /* 0x000e640008000800 */
[----:B-1----:R-:W-:-:S09]  /*20d0*/  UISETP.NE.AND UP0, UPT, UR8, 0x1, UPT ;  /* 0x000000010800788c */ /* 0x002fd2000bf05270 */
[----:B------:R-:W-:Y:S05]  /*20e0*/  BRA.U UP0, `(.L_x_34) ;  /* 0x0000000100407547 */ /* 0x000fea000b800000 */
[----:B------:R-:W1:Y:S08]  /*20f0*/  LDC.64 R4, c[0x0][0xb10] ;  /* 0x0002c400ff047b82 */ /* 0x000e700000000a00 */
[----:B------:R-:W2:Y:S08]  /*2100*/  LDC.64 R2, c[0x0][0xb18] ;  /* 0x0002c600ff027b82 */ /* 0x000eb00000000a00 */
[----:B------:R-:W3:Y:S08]  /*2110*/  LDC R6, c[0x0][0xb20] ;  /* 0x0002c800ff067b82 */ /* 0x000ef00000000800 */
[----:B------:R-:W4:Y:S01]  /*2120*/  LDC R16, c[0x0][0xb0c] ;  /* 0x0002c300ff107b82 */ /* 0x000f220000000800 */
[----:B-1----:R-:W-:-:S05]  /*2130*/  IMAD.HI.U32 R4, R11, R4, RZ ;  /* 0x000000040b047227 */ /* 0x002fca00078e00ff */
[----:B------:R-:W-:Y:S01]  /*2140*/  SHF.R.U32.HI R4, RZ, R5, R4 ;  /* 0x00000005ff047219 */ /* 0x000fe20000011604 */
[----:B--2---:R-:W-:Y:S01]  /*2150*/  IMAD.HI.U32 R3, R8, R3, RZ ;  /* 0x0000000308037227 */ /* 0x004fe200078e00ff */
[----:B------:R-:W-:-:S04]  /*2160*/  ISETP.NE.AND P0, PT, R2, 0x1, PT ;  /* 0x000000010200780c */ /* 0x000fc80003f05270 */
[----:B---3--:R-:W-:-:S04]  /*2170*/  SHF.R.U32.HI R3, RZ, R6, R3 ;  /* 0x00000006ff037219 */ /* 0x008fc80000011603 */
[----:B------:R-:W-:Y:S02]  /*2180*/  SEL R3, R8, R3, !P0 ;  /* 0x0000000308037207 */ /* 0x000fe40004000000 */
[----:B----4-:R-:W-:-:S04]  /*2190*/  ISETP.NE.AND P1, PT, R16, 0x1, PT ;  /* 0x000000011000780c */ /* 0x010fc80003f25270 */
[----:B------:R-:W-:-:S05]  /*21a0*/  SEL R4, R11, R4, !P1 ;  /* 0x000000040b047207 */ /* 0x000fca0004800000 */
[----:B------:R-:W-:Y:S02]  /*21b0*/  IMAD.IADD R5, R3, 0x1, -R4 ;  /* 0x0000000103057824 */ /* 0x000fe400078e0a04 */
[----:B------:R-:W-:Y:S02]  /*21c0*/  IMAD.IADD R3, R4, 0x1, -R3 ;  /* 0x0000000104037824 */ /* 0x000fe400078e0a03 */
[----:B------:R-:W-:Y:S02]  /*21d0*/  IMAD R11, R5, R16, R11 ;  /* 0x00000010050b7224 */ /* 0x000fe400078e020b */
[----:B------:R-:W-:-:S07]  /*21e0*/  IMAD R8, R3, R2, R8 ;  /* 0x0000000203087224 */ /* 0x000fce00078e0208 */
.L_x_34:
[----:B------:R-:W-:Y:S01]  /*21f0*/  VIADD R14, R14, 0x1 ;  /* 0x000000010e0e7836 */ /* 0x000fe20000000000 */
[----:B------:R-:W-:Y:S01]  /*2200*/  PLOP3.LUT P1, PT, PT, PT, PT, 0x80, 0x8 ;  /* 0x000000000008781c */ /* 0x000fe20003f2f070 */
[----:B------:R-:W-:Y:S02]  /*2210*/  IMAD.IADD R97, R11, 0x1, R90 ;  /* 0x000000010b617824 */ /* 0x000fe400078e025a */
[----:B------:R-:W-:Y:S01]  /*2220*/  IMAD.IADD R91, R8, 0x1, R79 ;  /* 0x00000001085b7824 */ /* 0x000fe200078e024f */
[----:B------:R-:W-:-:S04]  /*2230*/  ISETP.NE.AND P0, PT, R14, 0x2, PT ;  /* 0x000000020e00780c */ /* 0x000fc80003f05270 */
[----:B------:R-:W-:Y:S02]  /*2240*/  SEL R2, RZ, 0x1, P0 ;  /* 0x00000001ff027807 */ /* 0x000fe40000000000 */
[----:B------:R-:W-:Y:S02]  /*2250*/  SEL R14, R14, RZ, P0 ;  /* 0x000000ff0e0e7207 */ /* 0x000fe40000000000 */
[----:B------:R-:W-:Y:S01]  /*2260*/  LOP3.LUT R13, R13, R2, RZ, 0x3c, !PT ;  /* 0x000000020d0d7212 */ /* 0x000fe200078e3cff */
[----:B------:R-:W-:Y:S06]  /*2270*/  @P2 BRA `(.L_x_35) ;  /* 0xfffffff000a02947 */ /* 0x000fec000383ffff */
[----:B------:R-:W-:Y:S01]  /*2280*/  UIADD3 UR4, UPT, UPT, UR4, 0x28, URZ ;  /* 0x0000002804047890 */ /* 0x000fe2000fffe0ff */
[----:B------:R-:W-:-:S03]  /*2290*/  SHF.L.U32 R3, R15, 0x1f, RZ ;  /* 0x0000001f0f037819 */ /* 0x000fc600000006ff */
[----:B------:R-:W-:-:S09]  /*22a0*/  ULEA UR5, UR6, UR4, 0x3 ;  /* 0x0000000406057291 */ /* 0x000fd2000f8e18ff */
[----:B------:R-:W1:Y:S02]  /*22b0*/  SYNCS.PHASECHK.TRANS64.TRYWAIT P0, [UR5], R3 ;  /* 0x00000003ff0075a7 */ /* 0x000e640008001105 */
[----:B-1----:R-:W-:Y:S05]  /*22c0*/  @!P0 BRA `(.L_x_36) ;  /* 0x0000003c00f08947 */ /* 0x002fea0003800000 */
.L_x_101:
[----:B------:R-:W-:-:S04]  /*22d0*/  UIADD3 UR6, UPT, UPT, UR6, 0x1, URZ ;  /* 0x0000000106067890 */ /* 0x000fc8000fffe0ff */
[----:B------:R-:W-:-:S04]  /*22e0*/  UISETP.NE.AND UP0, UPT, UR6, 0x5, UPT ;  /* 0x000000050600788c */ /* 0x000fc8000bf05270 */
[----:B------:R-:W-:Y:S02]  /*22f0*/  USEL UR7, URZ, 0x1, UP0 ;  /* 0x00000001ff077887 */ /* 0x000fe40008000000 */
[----:B------:R-:W-:-:S04]  /*2300*/  USEL UR6, UR6, URZ, UP0 ;  /* 0x000000ff06067287 */ /* 0x000fc80008000000 */
[----:B------:R-:W-:Y:S01]  /*2310*/  ULEA UR5, UR6, UR4, 0x3 ;  /* 0x0000000406057291 */ /* 0x000fe2000f8e18ff */
[----:B------:R-:W-:-:S04]  /*2320*/  LOP3.LUT R2, R15, UR7, RZ, 0x3c, !PT ;  /* 0x000000070f027c12 */ /* 0x000fc8000f8e3cff */
[----:B-1----:R-:W-:-:S04]  /*2330*/  SHF.L.U32 R3, R2, 0x1f, RZ ;  /* 0x0000001f02037819 */ /* 0x002fc800000006ff */
[----:B------:R-:W1:Y:S02]  /*2340*/  SYNCS.PHASECHK.TRANS64.TRYWAIT P0, [UR5], R3 ;  /* 0x00000003ff0075a7 */ /* 0x000e640008001105 */
[----:B-1----:R-:W-:Y:S05]  /*2350*/  @!P0 BRA `(.L_x_37) ;  /* 0x0000003c00e48947 */ /* 0x002fea0003800000 */
.L_x_103:
        /* <DEDUP_REMOVED lines=9> */
.L_x_105:
        /* <DEDUP_REMOVED lines=9> */
.L_x_107:
[----:B------:R-:W-:-:S04]  /*2480*/  UIADD3 UR6, UPT, UPT, UR6, 0x1, URZ ;  /* 0x0000000106067890 */ /* 0x000fc8000fffe0ff */
[----:B------:R-:W-:-:S04]  /*2490*/  UISETP.NE.AND UP0, UPT, UR6, 0x5, UPT ;  /* 0x000000050600788c */ /* 0x000fc8000bf05270 */
[----:B------:R-:W-:Y:S02]  /*24a0*/  USEL UR5, URZ, 0x1, UP0 ;  /* 0x00000001ff057887 */ /* 0x000fe40008000000 */
[----:B------:R-:W-:-:S04]  /*24b0*/  USEL UR6, UR6, URZ, UP0 ;  /* 0x000000ff06067287 */ /* 0x000fc80008000000 */
[----:B------:R-:W-:Y:S01]  /*24c0*/  ULEA UR6, UR6, UR4, 0x3 ;  /* 0x0000000406067291 */ /* 0x000fe2000f8e18ff */
[----:B-1----:R-:W-:-:S04]  /*24d0*/  LOP3.LUT R3, R2, UR5, RZ, 0x3c, !PT ;  /* 0x0000000502037c12 */ /* 0x002fc8000f8e3cff */
[----:B------:R-:W-:Y:S01]  /*24e0*/  SHF.L.U32 R3, R3, 0x1f, RZ ;  /* 0x0000001f03037819 */ /* 0x000fe200000006ff */
[----:B----4-:R-:W-:-:S07]  /*24f0*/  IMAD.U32 R0, RZ, RZ, UR6 ;  /* 0x00000006ff007e24 */ /* 0x010fce000f8e00ff */
.L_x_40:
[----:B-1----:R1:W2:Y:S02]  /*2500*/  SYNCS.PHASECHK.TRANS64.TRYWAIT P0, [R0+URZ], R3 ;  /* 0x00000003000075a7 */ /* 0x0022a400080011ff */
[----:B--2---:R-:W-:Y:S05]  /*2510*/  @!P0 NANOSLEEP.SYNCS 0x989680 ;  /* 0x009896800000895d */ /* 0x004fea0003900000 */
[----:B------:R-:W2:Y:S02]  /*2520*/  @!P0 SYNCS.PHASECHK.TRANS64 P0, [R0+URZ], R3 ;  /* 0x00000003000085a7 */ /* 0x000ea400080010ff */
[----:B--2---:R-:W-:Y:S05]  /*2530*/  @P0 EXIT ;  /* 0x000000000000094d */ /* 0x004fea0003800000 */
[----:B------:R-:W-:Y:S05]  /*2540*/  BRA `(.L_x_40) ;  /* 0xfffffffc00ec7947 */ /* 0x000fea000383ffff */
.L_x_17:
[----:B------:R-:W-:-:S04]  /*2550*/  UISETP.NE.AND UP1, UPT, UR37, URZ, UPT ;  /* 0x000000ff2500728c */ /* 0x000fc8000bf25270 */
[----:B------:R-:W-:-:S09]  /*2560*/  UISETP.NE.OR UP1, UPT, UR8, 0x1, UP1 ;  /* 0x000000010800788c */ /* 0x000fd20008f25670 */
[----:B------:R-:W-:Y:S05]  /*2570*/  BRA.U UP1, `(.L_x_41) ;  /* 0x0000000501487547 */ /* 0x000fea000b800000 */
[----:B------:R-:W-:Y:S01]  /*2580*/  ISETP.NE.AND P2, PT, R2, RZ, PT ;  /* 0x000000ff0200720c */ /* 0x000fe20003f45270 */
[----:B------:R-:W-:Y:S01]  /*2590*/  IMAD.MOV.U32 R12, RZ, RZ, 0x1 ;  /* 0x00000001ff0c7424 */ /* 0x000fe200078e00ff */
[----:B------:R-:W-:Y:S02]  /*25a0*/  CS2R R10, SRZ ;  /* 0x00000000000a7805 */ /* 0x000fe4000001ff00 */
[----:B------:R-:W-:Y:S01]  /*25b0*/  CS2R R8, SRZ ;  /* 0x0000000000087805 */ /* 0x000fe2000001ff00 */
[----:B------:R-:W-:Y:S01]  /*25c0*/  UMOV UR4, 0x400 ;  /* 0x0000040000047882 */ /* 0x000fe20000000000 */
[----:B------:R-:W-:Y:S01]  /*25d0*/  UMOV UR6, URZ ;  /* 0x000000ff00067c82 */ /* 0x000fe20008000000 */
[----:B------:R-:W-:-:S12]  /*25e0*/  ULEA UR37, UR37, UR4, 0x18 ;  /* 0x0000000425257291 */ /* 0x000fd8000f8ec0ff */
.L_x_45:
[----:B------:R-:W-:Y:S02]  /*25f0*/  LEA R0, R8, UR37, 0x3 ;  /* 0x0000002508007c11 */ /* 0x000fe4000f8e18ff */
[----:B------:R-:W-:-:S03]  /*2600*/  SHF.L.U32 R5, R9, 0x1f, RZ ;  /* 0x0000001f09057819 */ /* 0x000fc600000006ff */
[----:B------:R-:W-:Y:S01]  /*2610*/  VIADD R4, R0, 0xe0 ;  /* 0x000000e000047836 */ /* 0x000fe20000000000 */
[----:B------:R-:W1:Y:S02]  /*2620*/  SYNCS.PHASECHK.TRANS64.TRYWAIT P0, [R0+URZ+0xd0], R5 ;  /* 0x0000d005000075a7 */ /* 0x000e6400080011ff */
[----:B-1----:R-:W-:Y:S05]  /*2630*/  @!P0 BRA `(.L_x_42) ;  /* 0x0000003c00748947 */ /* 0x002fea0003800000 */
.L_x_108:
[----:B------:R-:W-:Y:S01]  /*2640*/  ULEA UR5, UR6, UR37, 0x3 ;  /* 0x0000002506057291 */ /* 0x000fe2000f8e18ff */
[----:B------:R-:W-:Y:S02]  /*2650*/  PRMT R4, RZ, 0x654, R4 ;  /* 0x00000654ff047816 */ /* 0x000fe40000000004 */
[----:B-1----:R-:W-:Y:S01]  /*2660*/  SHF.L.U32 R5, R12, 0x1f, RZ ;  /* 0x0000001f0c057819 */ /* 0x002fe200000006ff */
[----:B------:R-:W-:Y:S01]  /*2670*/  UIADD3 UR4, UPT, UPT, UR5, 0x70, URZ ;  /* 0x0000007005047890 */ /* 0x000fe2000fffe0ff */
[----:B------:R1:W-:Y:S05]  /*2680*/  SYNCS.ARRIVE.TRANS64.RED.A1T0 RZ, [R4+URZ], RZ ;  /* 0x000000ff04ff79a7 */ /* 0x0003ea00081004ff */
[----:B------:R-:W-:Y:S01]  /*2690*/  IMAD.U32 R7, RZ, RZ, UR4 ;  /* 0x00000004ff077e24 */ /* 0x000fe2000f8e00ff */
[----:B------:R-:W2:Y:S04]  /*26a0*/  SYNCS.PHASECHK.TRANS64.TRYWAIT P0, [UR5+0x80], R5 ;  /* 0x00008005ff0075a7 */ /* 0x000ea80008001105 */
[----:B------:R-:W-:Y:S01]  /*26b0*/  PRMT R6, R2, 0x654, R7 ;  /* 0x0000065402067816 */ /* 0x000fe20000000007 */
[----:B-1----:R-:W-:Y:S01]  /*26c0*/  @!P2 IMAD.MOV.U32 R4, RZ, RZ, 0x10 ;  /* 0x00000010ff04a424 */ /* 0x002fe200078e00ff */
[----:B--2---:R-:W-:Y:S06]  /*26d0*/  @!P0 BRA `(.L_x_43) ;  /* 0x0000003c00608947 */ /* 0x004fec0003800000 */
.L_x_110:
[----:B------:R-:W-:Y:S01]  /*26e0*/  ULEA UR4, UR6, UR37, 0x4 ;  /* 0x0000002506047291 */ /* 0x000fe2000f8e20ff */
[----:B------:R-:W-:Y:S01]  /*26f0*/  SEL R3, R6, R3, !P2 ;  /* 0x0000000306037207 */ /* 0x000fe20005000000 */
[----:B------:R-:W-:Y:S01]  /*2700*/  UIADD3 UR5, UPT, UPT, UR5, 0x70, URZ ;  /* 0x0000007005057890 */ /* 0x000fe2000fffe0ff */
[----:B-1----:R-:W-:Y:S01]  /*2710*/  LEA R0, R11, UR37, 0x3 ;  /* 0x000000250b007c11 */ /* 0x002fe2000f8e18ff */
[----:B------:R-:W-:Y:S01]  /*2720*/  UIADD3 UR4, UPT, UPT, UR4, 0x100, URZ ;  /* 0x0000010004047890 */ /* 0x000fe2000fffe0ff */
[----:B------:R-:W-:Y:S01]  /*2730*/  SHF.L.U32 R5, R10, 0x1f, RZ ;  /* 0x0000001f0a057819 */ /* 0x000fe200000006ff */
[----:B------:R1:W-:Y:S01]  /*2740*/  @!P2 SYNCS.ARRIVE.TRANS64.RED RZ, [R3+URZ], R4 ;  /* 0x0000000403ffa9a7 */ /* 0x0003e200080004ff */
[----:B------:R-:W-:Y:S01]  /*2750*/  UIADD3 UR6, UPT, UPT, UR6, 0x1, URZ ;  /* 0x0000000106067890 */ /* 0x000fe2000fffe0ff */
[----:B------:R-:W-:-:S03]  /*2760*/  VIADD R8, R8, 0x1 ;  /* 0x0000000108087836 */ /* 0x000fc60000000000 */
[----:B------:R-:W-:Y:S02]  /*2770*/  UISETP.NE.AND UP0, UPT, UR6, 0x2, UPT ;  /* 0x000000020600788c */ /* 0x000fe4000bf05270 */
[----:B------:R-:W-:Y:S06]  /*2780*/  UGETNEXTWORKID.BROADCAST [UR4], [UR5] ;  /* 0x00000000040073ca */ /* 0x000fec0008000100 */
[----:B------:R-:W-:Y:S01]  /*2790*/  USEL UR4, URZ, 0x1, UP0 ;  /* 0x00000001ff047887 */ /* 0x000fe20008000000 */
[----:B------:R-:W-:Y:S01]  /*27a0*/  ISETP.NE.AND P0, PT, R8, 0x2, PT ;  /* 0x000000020800780c */ /* 0x000fe20003f05270 */
[----:B------:R-:W-:Y:S01]  /*27b0*/  USEL UR6, UR6, URZ, UP0 ;  /* 0x000000ff06067287 */ /* 0x000fe20008000000 */
[----:B------:R-:W2:Y:S03]  /*27c0*/  SYNCS.PHASECHK.TRANS64.TRYWAIT P1, [R0+URZ+0x70], R5 ;  /* 0x00007005000075a7 */ /* 0x000ea600080211ff */
[----:B------:R-:W-:Y:S01]  /*27d0*/  LOP3.LUT R12, R12, UR4, RZ, 0x3c, !PT ;  /* 0x000000040c0c7c12 */ /* 0x000fe2000f8e3cff */
[----:B-12---:R-:W-:Y:S07]  /*27e0*/  @!P1 BRA `(.L_x_44) ;  /* 0x0000003c00349947 */ /* 0x006fee0003800000 */
.L_x_111:
[C---:B------:R-:W-:Y:S01]  /*27f0*/  LEA R4, R11.reuse, UR37, 0x4 ;  /* 0x000000250b047c11 */ /* 0x040fe2000f8e20ff */
[----:B-1----:R-:W-:Y:S01]  /*2800*/  VIADD R0, R0, 0x80 ;  /* 0x0000008000007836 */ /* 0x002fe20000000000 */
[----:B------:R-:W-:Y:S01]  /*2810*/  SEL R8, R8, RZ, P0 ;  /* 0x000000ff08087207 */ /* 0x000fe20000000000 */
[----:B------:R-:W-:-:S03]  /*2820*/  VIADD R11, R11, 0x1 ;  /* 0x000000010b0b7836 */ /* 0x000fc60000000000 */
[----:B------:R-:W1:Y:S01]  /*2830*/  LDS.128 R4, [R4+0x100] ;  /* 0x0001000004047984 */ /* 0x000e620000000c00 */
[----:B------:R-:W-:Y:S02]  /*2840*/  PRMT R0, RZ, 0x654, R0 ;  /* 0x00000654ff007816 */ /* 0x000fe40000000000 */
[C---:B------:R-:W-:Y:S01]  /*2850*/  ISETP.NE.AND P1, PT, R11.reuse, 0x2, PT ;  /* 0x000000020b00780c */ /* 0x040fe20003f25270 */
[----:B------:R-:W-:Y:S01]  /*2860*/  @!PT LDS RZ, [RZ] ;  /* 0x00000000fffff984 */ /* 0x000fe20000000800 */
[----:B------:R-:W-:Y:S01]  /*2870*/  @!PT LDS RZ, [RZ] ;  /* 0x00000000fffff984 */ /* 0x000fe20000000800 */
[----:B------:R-:W-:Y:S01]  /*2880*/  @!PT LDS RZ, [RZ] ;  /* 0x00000000fffff984 */ /* 0x000fe20000000800 */
[----:B------:R-:W-:Y:S01]  /*2890*/  @!PT LDS RZ, [RZ] ;  /* 0x00000000fffff984 */ /* 0x000fe20000000800 */
[----:B------:R2:W-:Y:S06]  /*28a0*/  MEMBAR.ALL.CTA ;  /* 0x0000000000007992 */ /* 0x0005ec0000008000 */
[----:B--2---:R-:W2:Y:S01]  /*28b0*/  FENCE.VIEW.ASYNC.S ;  /* 0x00000000000073c6 */ /* 0x004ea20000000000 */
[----:B------:R-:W-:Y:S01]  /*28c0*/  SEL R11, R11, RZ, P1 ;  /* 0x000000ff0b0b7207 */ /* 0x000fe20000800000 */
[----:B--2---:R2:W-:Y:S01]  /*28d0*/  SYNCS.ARRIVE.TRANS64.RED.A1T0 RZ, [R0+URZ], RZ ;  /* 0x000000ff00ff79a7 */ /* 0x0045e200081004ff */
[----:B-1----:R-:W-:-:S02]  /*28e0*/  LOP3.LUT P3, RZ, R6, 0x1, RZ, 0xc0, !PT ;  /* 0x0000000106ff7812 */ /* 0x002fc4000786c0ff */
[----:B------:R-:W-:-:S04]  /*28f0*/  SEL R5, RZ, 0x1, P1 ;  /* 0x00000001ff057807 */ /* 0x000fc80000800000 */
[----:B------:R-:W-:Y:S02]  /*2900*/  LOP3.LUT R10, R10, R5, RZ, 0x3c, !PT ;  /* 0x000000050a0a7212 */ /* 0x000fe400078e3cff */
[----:B--2---:R-:W-:-:S04]  /*2910*/  SEL R0, RZ, 0x1, P0 ;  /* 0x00000001ff007807 */ /* 0x004fc80000000000 */
[----:B------:R-:W-:Y:S01]  /*2920*/  LOP3.LUT R9, R9, R0, RZ, 0x3c, !PT ;  /* 0x0000000009097212 */ /* 0x000fe200078e3cff */
[----:B------:R-:W-:Y:S06]  /*2930*/  @P3 BRA `(.L_x_45) ;  /* 0xfffffffc002c3947 */ /* 0x000fec000383ffff */
[----:B------:R-:W-:Y:S01]  /*2940*/  ULEA UR5, UR6, UR37, 0x3 ;  /* 0x0000002506057291 */ /* 0x000fe2000f8e18ff */
[----:B------:R-:W-:-:S08]  /*2950*/  SHF.L.U32 R3, R12, 0x1f, RZ ;  /* 0x0000001f0c037819 */ /* 0x000fd000000006ff */
[----:B------:R-:W1:Y:S02]  /*2960*/  SYNCS.PHASECHK.TRANS64 P0, [UR5+0x80], R3 ;  /* 0x00008003ff0075a7 */ /* 0x000e640008001005 */
[----:B-1----:R-:W-:Y:S05]  /*2970*/  @P0 BRA `(.L_x_46) ;  /* 0x0000000000080947 */ /* 0x002fea0003800000 */
[----:B------:R-:W1:Y:S02]  /*2980*/  SYNCS.PHASECHK.TRANS64.TRYWAIT P0, [UR5+0x80], R3 ;  /* 0x00008003ff0075a7 */ /* 0x000e640008001105 */
[----:B-1----:R-:W-:Y:S05]  /*2990*/  @!P0 BRA `(.L_x_47) ;  /* 0x0000003800dc8947 */ /* 0x002fea0003800000 */
.L_x_46:
[----:B------:R-:W-:-:S04]  /*29a0*/  UIADD3 UR4, UPT, UPT, UR6, 0x1, URZ ;  /* 0x0000000106047890 */ /* 0x000fc8000fffe0ff */
[----:B------:R-:W-:-:S04]  /*29b0*/  UISETP.NE.AND UP0, UPT, UR4, 0x2, UPT ;  /* 0x000000020400788c */ /* 0x000fc8000bf05270 */
[----:B------:R-:W-:Y:S02]  /*29c0*/  USEL UR7, URZ, 0x1, UP0 ;  /* 0x00000001ff077887 */ /* 0x000fe40008000000 */
[----:B------:R-:W-:-:S04]  /*29d0*/  USEL UR4, UR4, URZ, UP0 ;  /* 0x000000ff04047287 */ /* 0x000fc80008000000 */
[----:B------:R-:W-:Y:S01]  /*29e0*/  ULEA UR4, UR4, UR37, 0x3 ;  /* 0x0000002504047291 */ /* 0x000fe2000f8e18ff */
[----:B-1----:R-:W-:-:S04]  /*29f0*/  LOP3.LUT R3, R12, UR7, RZ, 0x3c, !PT ;  /* 0x000000070c037c12 */ /* 0x002fc8000f8e3cff */
[----:B------:R-:W-:-:S04]  /*2a00*/  SHF.L.U32 R0, R3, 0x1f, RZ ;  /* 0x0000001f03007819 */ /* 0x000fc800000006ff */
[----:B------:R-:W1:Y:S02]  /*2a10*/  SYNCS.PHASECHK.TRANS64 P0, [UR4+0x80], R0 ;  /* 0x00008000ff0075a7 */ /* 0x000e640008001004 */
[----:B-1----:R-:W-:Y:S05]  /*2a20*/  @P0 EXIT ;  /* 0x000000000000094d */ /* 0x002fea0003800000 */
[----:B------:R-:W-:Y:S02]  /*2a30*/  SHF.L.U32 R3, R3, 0x1f, RZ ;  /* 0x0000001f03037819 */ /* 0x000fe400000006ff */
[----:B------:R-:W-:-:S07]  /*2a40*/  MOV R0, UR4 ;  /* 0x0000000400007c02 */ /* 0x000fce0008000f00 */
.L_x_48:
[----:B-1----:R1:W2:Y:S02]  /*2a50*/  SYNCS.PHASECHK.TRANS64.TRYWAIT P0, [R0+URZ+0x80], R3 ;  /* 0x00008003000075a7 */ /* 0x0022a400080011ff */
[----:B--2---:R-:W-:Y:S05]  /*2a60*/  @!P0 NANOSLEEP.SYNCS 0x989680 ;  /* 0x009896800000895d */ /* 0x004fea0003900000 */
[----:B------:R-:W2:Y:S02]  /*2a70*/  @!P0 SYNCS.PHASECHK.TRANS64 P0, [R0+URZ+0x80], R3 ;  /* 0x00008003000085a7 */ /* 0x000ea400080010ff */
[----:B--2---:R-:W-:Y:S05]  /*2a80*/  @P0 EXIT ;  /* 0x000000000000094d */ /* 0x004fea0003800000 */
[----:B------:R-:W-:Y:S05]  /*2a90*/  BRA `(.L_x_48) ;  /* 0xfffffffc00ec7947 */ /* 0x000fea000383ffff */
.L_x_41:
[----:B------:R-:W-:-:S09]  /*2aa0*/  UISETP.NE.AND UP1, UPT, UR8, URZ, UPT ;  /* 0x000000ff0800728c */ /* 0x000fd2000bf25270 */
[----:B------:R-:W-:Y:S05]  /*2ab0*/  BRA.U UP1, `(.L_x_49) ;  /* 0x0000000d01947547 */ /* 0x000fea000b800000 */
[----:B------:R-:W-:Y:S01]  /*2ac0*/  UMOV UR4, 0x40 ;  /* 0x0000004000047882 */ /* 0x000fe20000000000 */
[----:B------:R-:W-:Y:S01]  /*2ad0*/  NOP ;  /* 0x0000000000007918 */ /* 0x000fe20000000000 */
[----:B------:R-:W-:Y:S01]  /*2ae0*/  ULEA UR4, UR37, UR4, 0x18 ;  /* 0x0000000425047291 */ /* 0x000fe2000f8ec0ff */
[----:B------:R-:W-:Y:S02]  /*2af0*/  UMOV UR5, 0x400 ;  /* 0x0000040000057882 */ /* 0x000fe40000000000 */
[----:B------:R-:W-:-:S06]  /*2b00*/  ULEA UR37, UR37, UR5, 0x18 ;  /* 0x0000000525257291 */ /* 0x000fcc000f8ec0ff */
[----:B------:R-:W1:Y:S02]  /*2b10*/  LDS.U8 R0, [UR4+0x1c] ;  /* 0x00001c04ff007984 */ /* 0x000e640008000000 */
[----:B-1----:R-:W-:-:S13]  /*2b20*/  ISETP.NE.AND P0, PT, R0, RZ, PT ;  /* 0x000000ff0000720c */ /* 0x002fda0003f05270 */
[----:B------:R-:W-:Y:S05]  /*2b30*/  @P0 BRA `(.L_x_50) ;  /* 0x0000000000580947 */ /* 0x000fea0003800000 */
[----:B------:R-:W-:-:S13]  /*2b40*/  ELECT P0, URZ, PT ;  /* 0x0000000000ff782f */ /* 0x000fda0003800000 */
[----:B------:R-:W-:Y:S05]  /*2b50*/  @!P0 BRA `(.L_x_51) ;  /* 0x0000000000608947 */ /* 0x000fea0003800000 */
[----:B------:R-:W-:Y:S01]  /*2b60*/  UMOV UR5, 0x10 ;  /* 0x0000001000057882 */ /* 0x000fe20000000000 */
[----:B------:R-:W-:Y:S01]  /*2b70*/  HFMA2 R0, -RZ, RZ, 0, 5.9604644775390625e-08 ;  /* 0x00000001ff007431 */ /* 0x000fe200000001ff */
[----:B------:R-:W-:-:S03]  /*2b80*/  MOV R2, 0xffff ;  /* 0x0000ffff00027802 */ /* 0x000fc60000000f00 */
[----:B------:R-:W-:Y:S04]  /*2b90*/  DEPBAR.LE SB1, 0x36 ;  /* 0x00009d800000791a */ /* 0x000fe80000000000 */
[----:B------:R-:W1:Y:S02]  /*2ba0*/  UTCATOMSWS.FIND_AND_SET.ALIGN UP0, UR5, UR5 ;  /* 0x00000005000575e3 */ /* 0x000e640008000800 */
[----:B-1----:R-:W-:Y:S01]  /*2bb0*/  MOV R3, UR5 ;  /* 0x0000000500037c02 */ /* 0x002fe20008000f00 */
[----:B------:R-:W-:Y:S06]  /*2bc0*/  BRA.U UP0, `(.L_x_52) ;  /* 0x0000000100187547 */ /* 0x000fec000b800000 */
.L_x_53:
[----:B------:R-:W-:Y:S05]  /*2bd0*/  NANOSLEEP 0x64 ;  /* 0x000000640000795d */ /* 0x000fea0003800000 */
[----:B------:R-:W-:-:S05]  /*2be0*/  UMOV UR5, 0x10 ;  /* 0x0000001000057882 */ /* 0x000fca0000000000 */
[----:B------:R-:W-:Y:S04]  /*2bf0*/  DEPBAR.LE SB1, 0x36 ;  /* 0x00009d800000791a */ /* 0x000fe80000000000 */
[----:B------:R-:W1:Y:S02]  /*2c00*/  UTCATOMSWS.FIND_AND_SET.ALIGN UP0, UR5, UR5 ;  /* 0x00000005000575e3 */ /* 0x000e640008000800 */
[----:B-1----:R-:W-:Y:S01]  /*2c10*/  MOV R3, UR5 ;  /* 0x0000000500037c02 */ /* 0x002fe20008000f00 */
[----:B------:R-:W-:Y:S05]  /*2c20*/  BRA.U !UP0, `(.L_x_53) ;  /* 0xfffffffd08e87547 */ /* 0x000fea000b83ffff */
.L_x_52:
[-C--:B------:R-:W-:Y:S02]  /*2c30*/  SHF.L.U32 R2, R2, R3.reuse, RZ ;  /* 0x0000000302027219 */ /* 0x080fe400000006ff */
[----:B------:R-:W-:Y:S01]  /*2c40*/  SHF.L.U32 R0, R0, R3, RZ ;  /* 0x0000000300007219 */ /* 0x000fe200000006ff */
[----:B------:R-:W-:Y:S02]  /*2c50*/  IMAD.SHL.U32 R3, R3, 0x20, RZ ;  /* 0x0000002003037824 */ /* 0x000fe400078e00ff */
[----:B------:R1:W-:Y:S04]  /*2c60*/  ATOMS.OR RZ, [UR4+0x14], R2 ;  /* 0x00001402ffff798c */ /* 0x0003e8000b000004 */
[----:B------:R1:W-:Y:S04]  /*2c70*/  ATOMS.OR RZ, [UR4+0x18], R0 ;  /* 0x00001800ffff798c */ /* 0x0003e8000b000004 */
[----:B------:R1:W-:Y:S01]  /*2c80*/  STS [UR37+0x120], R3 ;  /* 0x00012003ff007988 */ /* 0x0003e20008000825 */
[----:B------:R-:W-:Y:S05]  /*2c90*/  BRA `(.L_x_51) ;  /* 0x0000000000107947 */ /* 0x000fea0003800000 */
.L_x_50:
[----:B------:R-:W-:Y:S02]  /*2ca0*/  MOV R0, 0xffffffff ;  /* 0xffffffff00007802 */ /* 0x000fe40000000f00 */
[----:B------:R-:W-:-:S03]  /*2cb0*/  MOV R2, 0x2ce0 ;  /* 0x00002ce000027802 */ /* 0x000fc60000000f00 */
[----:B------:R1:W-:Y:S04]  /*2cc0*/  STS [UR37+0x120], R0 ;  /* 0x00012000ff007988 */ /* 0x0003e80008000825 */
[----:B-1-3-5:R-:W-:Y:S05]  /*2cd0*/  CALL.REL.NOINC `($__internal_1_$__cuda_sm10x_tcgen05_guardrail_trap_phase_invalid_during_alloc) ;  /* 0x0000003c00587944 */ /* 0x02afea0003c00000 */
.L_x_51:
[----:B------:R-:W-:Y:S05]  /*2ce0*/  WARPSYNC.ALL ;  /* 0x0000000000007948 */ /* 0x000fea0003800000 */
[----:B------:R-:W2:Y:S01]  /*2cf0*/  S2UR UR6, SR_CgaCtaId ;  /* 0x00000000000679c3 */ /* 0x000ea20000008800 */
[----:B------:R-:W-:Y:S01]  /*2d00*/  UMOV UR4, 0x400 ;  /* 0x0000040000047882 */ /* 0x000fe20000000000 */
[----:B------:R-:W-:-:S06]  /*2d10*/  NOP ;  /* 0x0000000000007918 */ /* 0x000fcc0000000000 */
[----:B------:R-:W-:Y:S06]  /*2d20*/  BAR.ARV 0x6, 0xa0 ;  /* 0x0182800000007b1d */ /* 0x000fec0000002000 */
[----:B------:R-:W4:Y:S01]  /*2d30*/  LDCU UR7, c[0x0][0x38c] ;  /* 0x00007180ff0777ac */ /* 0x000f220008000800 */
[----:B------:R-:W-:Y:S01]  /*2d40*/  IMAD.MOV.U32 R11, RZ, RZ, 0x1 ;  /* 0x00000001ff0b7424 */ /* 0x000fe200078e00ff */
[----:B------:R-:W-:Y:S01]  /*2d50*/  CS2R R8, SRZ ;  /* 0x0000000000087805 */ /* 0x000fe2000001ff00 */
[----:B------:R-:W-:Y:S01]  /*2d60*/  IMAD.MOV.U32 R10, RZ, RZ, RZ ;  /* 0x000000ffff0a7224 */ /* 0x000fe200078e00ff */
[----:B------:R-:W-:Y:S01]  /*2d70*/  UMOV UR18, URZ ;  /* 0x000000ff00127c82 */ /* 0x000fe20008000000 */
[----:B------:R-:W-:Y:S01]  /*2d80*/  UMOV UR17, URZ ;  /* 0x000000ff00117c82 */ /* 0x000fe20008000000 */
[----:B------:R-:W-:Y:S01]  /*2d90*/  UMOV UR22, 0x0 ;  /* 0x0000000000167882 */ /* 0x000fe20000000000 */
[----:B------:R-:W-:Y:S01]  /*2da0*/  UMOV UR23, 0x4100490 ;  /* 0x0410049000177882 */ /* 0x000fe20000000000 */
[----:B------:R-:W-:Y:S01]  /*2db0*/  UMOV UR20, 0x0 ;  /* 0x0000000000147882 */ /* 0x000fe20000000000 */
[----:B------:R-:W-:Y:S01]  /*2dc0*/  UMOV UR21, 0x4100490 ;  /* 0x0410049000157882 */ /* 0x000fe20000000000 */
[----:B--2---:R-:W-:Y:S01]  /*2dd0*/  ULEA UR6, UR6, UR4, 0x18 ;  /* 0x0000000406067291 */ /* 0x004fe2000f8ec0ff */
[----:B------:R-:W2:Y:S03]  /*2de0*/  LDCU UR4, c[0x0][0x38c] ;  /* 0x00007180ff0477ac */ /* 0x000ea60008000800 */
[----:B------:R-:W-:-:S02]  /*2df0*/  UIADD3 UR11, UPT, UPT, UR6, 0x2400, URZ ;  /* 0x00002400060b7890 */ /* 0x000fc4000fffe0ff */
[----:B----4-:R-:W-:-:S03]  /*2e00*/  UIADD3 UR7, UPT, UPT, UR7, 0x3f, URZ ;  /* 0x0000003f07077890 */ /* 0x010fc6000fffe0ff */
[----:B-1----:R-:W1:Y:S01]  /*2e10*/  LDS R0, [UR6+0x120] ;  /* 0x00012006ff007984 */ /* 0x002e620008000800 */
[----:B------:R-:W-:Y:S02]  /*2e20*/  UIADD3 UR12, UPT, UPT, UR6, 0x7400, URZ ;  /* 0x00007400060c7890 */ /* 0x000fe4000fffe0ff */
[----:B------:R-:W-:Y:S02]  /*2e30*/  USHF.R.S32.HI UR5, URZ, 0x1f, UR7 ;  /* 0x0000001fff057899 */ /* 0x000fe40008011407 */
[----:B------:R-:W-:Y:S02]  /*2e40*/  USHF.R.U32.HI UR11, URZ, 0x4, UR11 ;  /* 0x00000004ff0b7899 */ /* 0x000fe4000801160b */
[----:B------:R-:W-:Y:S02]  /*2e50*/  ULEA.HI UR5, UR5, UR7, URZ, 0x6 ;  /* 0x0000000705057291 */ /* 0x000fe4000f8f30ff */
[----:B------:R-:W-:Y:S02]  /*2e60*/  USHF.R.U32.HI UR12, URZ, 0x4, UR12 ;  /* 0x00000004ff0c7899 */ /* 0x000fe4000801160c */
[----:B------:R-:W-:-:S02]  /*2e70*/  USHF.R.S32.HI UR5, URZ, 0x6, UR5 ;  /* 0x00000006ff057899 */ /* 0x000fc40008011405 */
[----:B------:R-:W-:Y:S02]  /*2e80*/  ULOP3.LUT UR11, UR11, 0x3fff, URZ, 0xc0, !UPT ;  /* 0x00003fff0b0b7892 */ /* 0x000fe4000f8ec0ff */
[----:B------:R-:W-:Y:S02]  /*2e90*/  UISETP.LT.AND UP0, UPT, UR5, 0x1, UPT ;  /* 0x000000010500788c */ /* 0x000fe4000bf01270 */
[----:B------:R-:W-:Y:S02]  /*2ea0*/  ULOP3.LUT UR12, UR12, 0x3fff, URZ, 0xc0, !UPT ;  /* 0x00003fff0c0c7892 */ /* 0x000fe4000f8ec0ff */
[----:B------:R-:W-:Y:S02]  /*2eb0*/  USEL UR10, UR5, 0x1, !UP0 ;  /* 0x00000001050a7887 */ /* 0x000fe4000c000000 */
[----:B------:R-:W-:Y:S02]  /*2ec0*/  ULOP3.LUT UR11, UR11, 0x10000, URZ, 0xfc, !UPT ;  /* 0x000100000b0b7892 */ /* 0x000fe4000f8efcff */
[----:B------:R-:W-:-:S02]  /*2ed0*/  ULOP3.LUT UR12, UR12, 0x10000, URZ, 0xfc, !UPT ;  /* 0x000100000c0c7892 */ /* 0x000fc4000f8efcff */
[----:B------:R-:W-:Y:S02]  /*2ee0*/  UIADD3 UR10, UPT, UPT, -UR10, URZ, URZ ;  /* 0x000000ff0a0a7290 */ /* 0x000fe4000fffe1ff */
[----:B--2---:R-:W-:Y:S01]  /*2ef0*/  UISETP.GE.AND UP3, UPT, UR4, 0x1, UPT ;  /* 0x000000010400788c */ /* 0x004fe2000bf66270 */
[----:B-1----:R-:W-:-:S15]  /*2f00*/  R2UR UR19, R0 ;  /* 0x00000000001372ca */ /* 0x002fde00000e0000 */
.L_x_60:
[----:B------:R-:W-:Y:S02]  /*2f10*/  LEA R0, R10, UR6, 0x3 ;  /* 0x000000060a007c11 */ /* 0x000fe4000f8e18ff */
[----:B------:R-:W-:Y:S02]  /*2f20*/  SHF.L.U32 R5, R9, 0x1f, RZ ;  /* 0x0000001f09057819 */ /* 0x000fe400000006ff */
[----:B------:R-:W-:Y:S01]  /*2f30*/  PLOP3.LUT P0, PT, PT, PT, UP3, 0x80, 0x8 ;  /* 0x000000000008781c */ /* 0x000fe20003f0f038 */
[----:B------:R-:W-:Y:S01]  /*2f40*/  VIADD R3, R0, 0x80 ;  /* 0x0000008000037836 */ /* 0x000fe20000000000 */
[----:B-1----:R-:W1:Y:S02]  /*2f50*/  SYNCS.PHASECHK.TRANS64.TRYWAIT P1, [R0+URZ+0x70], R5 ;  /* 0x00007005000075a7 */ /* 0x002e6400080211ff */
[----:B-1--4-:R-:W-:Y:S09]  /*2f60*/  @!P1 BRA `(.L_x_54) ;  /* 0x0000003400809947 */ /* 0x012ff20003800000 */
.L_x_113:
[----:B------:R-:W-:Y:S01]  /*2f70*/  LEA R4, R10, UR6, 0x4 ;  /* 0x000000060a047c11 */ /* 0x000fe2000f8e20ff */
[----:B------:R-:W-:Y:S01]  /*2f80*/  @UP3 ULEA UR4, UR17, UR6, 0x3 ;  /* 0x0000000611043291 */ /* 0x000fe2000f8e18ff */
[----:B------:R-:W-:Y:S01]  /*2f90*/  PLOP3.LUT P2, PT, PT, PT, PT, 0x80, 0x8 ;  /* 0x000000000008781c */ /* 0x000fe20003f4f070 */
[----:B------:R-:W-:Y:S01]  /*2fa0*/  ULEA UR8, UR18, UR6, 0x3 ;  /* 0x0000000612087291 */ /* 0x000fe2000f8e18ff */
[----:B------:R-:W-:Y:S02]  /*2fb0*/  PRMT R3, RZ, 0x654, R3 ;  /* 0x00000654ff037816 */ /* 0x000fe40000000003 */
[----:B-1----:R-:W1:Y:S01]  /*2fc0*/  LDS.128 R4, [R4+0x100] ;  /* 0x0001000004047984 */ /* 0x002e620000000c00 */
[----:B------:R-:W-:Y:S02]  /*2fd0*/  @P0 SHF.L.U32 R2, R8, 0x1f, RZ ;  /* 0x0000001f08020819 */ /* 0x000fe400000006ff */
[----:B------:R-:W-:Y:S01]  /*2fe0*/  SHF.L.U32 R0, R11, 0x1f, RZ ;  /* 0x0000001f0b007819 */ /* 0x000fe200000006ff */
[----:B------:R-:W-:Y:S01]  /*2ff0*/  @!PT LDS RZ, [RZ] ;  /* 0x00000000fffff984 */ /* 0x000fe20000000800 */
[----:B------:R-:W-:Y:S01]  /*3000*/  @!PT LDS RZ, [RZ] ;  /* 0x00000000fffff984 */ /* 0x000fe20000000800 */
[----:B------:R-:W-:Y:S01]  /*3010*/  @!PT LDS RZ, [RZ] ;  /* 0x00000000fffff984 */ /* 0x000fe20000000800 */
[----:B------:R-:W-:Y:S01]  /*3020*/  @!PT LDS RZ, [RZ] ;  /* 0x00000000fffff984 */ /* 0x000fe20000000800 */
[----:B------:R2:W-:Y:S06]  /*3030*/  MEMBAR.ALL.CTA ;  /* 0x0000000000007992 */ /* 0x0005ec0000008000 */
[----:B--2---:R-:W2:Y:S02]  /*3040*/  FENCE.VIEW.ASYNC.S ;  /* 0x00000000000073c6 */ /* 0x004ea40000000000 */
[----:B--2---:R2:W-:Y:S01]  /*3050*/  SYNCS.ARRIVE.TRANS64.RED.A1T0 RZ, [R3+URZ], RZ ;  /* 0x000000ff03ff79a7 */ /* 0x0045e200081004ff */
[----:B------:R2:W4:Y:S01]  /*3060*/  @P0 SYNCS.PHASECHK.TRANS64.TRYWAIT P2, [UR4], R2 ;  /* 0x00000002ff0005a7 */ /* 0x0005220008041104 */
[----:B------:R-:W-:Y:S01]  /*3070*/  ULEA.HI UR4, UR18, UR18, URZ, 0x1 ;  /* 0x0000001212047291 */ /* 0x000fe2000f8f08ff */
[----:B-1----:R-:W-:-:S03]  /*3080*/  LOP3.LUT P1, RZ, R6, 0x1, RZ, 0xc0, !PT ;  /* 0x0000000106ff7812 */ /* 0x002fc6000782c0ff */
[----:B------:R-:W-:Y:S02]  /*3090*/  USHF.L.U32 UR9, UR4, 0x5, URZ ;  /* 0x0000000504097899 */ /* 0x000fe400080006ff */
[----:B------:R-:W-:Y:S02]  /*30a0*/  ULOP3.LUT UR4, UR4, 0xffe, URZ, 0xc0, !UPT ;  /* 0x00000ffe04047892 */ /* 0x000fe4000f8ec0ff */
[----:B------:R-:W-:Y:S02]  /*30b0*/  ULOP3.LUT UR9, UR9, 0xffffffc0, URZ, 0xc0, !UPT ;  /* 0xffffffc009097892 */ /* 0x000fe4000f8ec0ff */
[----:B------:R-:W-:Y:S02]  /*30c0*/  UIADD3 UR4, UPT, UPT, -UR4, UR18, URZ ;  /* 0x0000001204047290 */ /* 0x000fe4000fffe1ff */
[----:B------:R-:W-:Y:S01]  /*30d0*/  UIADD3 UR9, UPT, UPT, UR19, UR9, URZ ;  /* 0x0000000913097290 */ /* 0x000fe2000fffe0ff */
[----:B------:R-:W1:Y:S03]  /*30e0*/  SYNCS.PHASECHK.TRANS64.TRYWAIT P0, [UR8+0xb0], R0 ;  /* 0x0000b000ff0075a7 */ /* 0x000e660008001108 */
[----:B------:R-:W-:Y:S01]  /*30f0*/  ULEA UR9, UR4, UR9, 0x14 ;  /* 0x0000000904097291 */ /* 0x000fe2000f8ea0ff */
[----:B-12-4-:R-:W-:Y:S11]  /*3100*/  @!P0 BRA `(.L_x_55) ;  /* 0x00000034002c8947 */ /* 0x016ff60003800000 */
.L_x_115:
[----:B------:R-:W-:Y:S01]  /*3110*/  IADD3 R10, PT, PT, R10, 0x1, RZ ;  /* 0x000000010a0a7810 */ /* 0x000fe20007ffe0ff */
[----:B------:R-:W-:Y:S06]  /*3120*/  BRA.U !UP3, `(.L_x_56) ;  /* 0x000000010b987547 */ /* 0x000fec000b800000 */
[----:B------:R-:W-:Y:S01]  /*3130*/  UPLOP3.LUT UP4, UPT, UPT, UPT, UPT, 0x40, 0x4 ;  /* 0x000000000004789c */ /* 0x000fe20003f8e870 */
[----:B------:R-:W-:Y:S01]  /*3140*/  UMOV UR16, UR10 ;  /* 0x0000000a00107c82 */ /* 0x000fe20008000000 */
[----:B------:R-:W-:Y:S01]  /*3150*/  UMOV UR15, UR5 ;  /* 0x00000005000f7c82 */ /* 0x000fe20008000000 */
[----:B------:R-:W-:-:S08]  /*3160*/  UMOV UR14, UR17 ;  /* 0x00000011000e7c82 */ /* 0x000fd00008000000 */
.L_x_59:
[----:B------:R-:W-:Y:S02]  /*3170*/  UIADD3 UR16, UPT, UPT, UR16, 0x1, URZ ;  /* 0x0000000110107890 */ /* 0x000fe4000fffe0ff */
[----:B--2---:R-:W-:Y:S02]  /*3180*/  ULEA UR7, UR14, UR6, 0x3 ;  /* 0x000000060e077291 */ /* 0x004fe4000f8e18ff */
[----:B------:R-:W-:Y:S01]  /*3190*/  UISETP.NE.AND UP0, UPT, UR16, URZ, UPT ;  /* 0x000000ff1000728c */ /* 0x000fe2000bf05270 */
[----:B----4-:R-:W-:Y:S10]  /*31a0*/  @P2 BRA `(.L_x_57) ;  /* 0x00000000000c2947 */ /* 0x010ff40003800000 */
[----:B-1----:R-:W-:Y:S04]  /*31b0*/  SHF.L.U32 R3, R8, 0x1f, RZ ;  /* 0x0000001f08037819 */ /* 0x002fe800000006ff */
[----:B------:R-:W1:Y:S02]  /*31c0*/  SYNCS.PHASECHK.TRANS64.TRYWAIT P0, [UR7], R3 ;  /* 0x00000003ff0075a7 */ /* 0x000e640008001107 */
[----:B-1----:R-:W-:Y:S05]  /*31d0*/  @!P0 BRA `(.L_x_58) ;  /* 0x0000003400108947 */ /* 0x002fea0003800000 */
.L_x_57:
[----:B------:R-:W-:Y:S01]  /*31e0*/  UISETP.NE.AND UP1, UPT, UR15, 0x1, UPT ;  /* 0x000000010f00788c */ /* 0x000fe2000bf25270 */
[----:B------:R-:W-:Y:S01]  /*31f0*/  PLOP3.LUT P2, PT, PT, PT, PT, 0x80, 0x8 ;  /* 0x000000000008781c */ /* 0x000fe20003f4f070 */
[----:B------:R-:W-:Y:S02]  /*3200*/  UIADD3 UR17, UPT, UPT, UR14, 0x1, URZ ;  /* 0x000000010e117890 */ /* 0x000fe4000fffe0ff */
[----:B------:R-:W-:Y:S02]  /*3210*/  ULEA UR24, UR14, UR12, 0x8 ;  /* 0x0000000c0e187291 */ /* 0x000fe4000f8e40ff */
[----:B------:R-:W-:Y:S01]  /*3220*/  UISETP.NE.AND UP2, UPT, UR17, 0x5, UPT ;  /* 0x000000051100788c */ /* 0x000fe2000bf45270 */
[----:B------:R-:W-:Y:S01]  /*3230*/  PLOP3.LUT P0, PT, PT, PT, UP1, 0x80, 0x8 ;  /* 0x000000000008781c */ /* 0x000fe20003f0f018 */
[----:B------:R-:W-:Y:S02]  /*3240*/  ULEA UR26, UR14, UR11, 0x8 ;  /* 0x0000000b0e1a7291 */ /* 0x000fe4000f8e40ff */
[----:B------:R-:W-:Y:S02]  /*3250*/  USEL UR13, URZ, 0x1, UP2 ;  /* 0x00000001ff0d7887 */ /* 0x000fe40009000000 */
[----:B------:R-:W-:Y:S02]  /*3260*/  USEL UR17, UR17, URZ, UP2 ;  /* 0x000000ff11117287 */ /* 0x000fe40009000000 */
[----:B------:R-:W-:Y:S02]  /*3270*/  UIADD3 UR30, UPT, UPT, UR24, 0x2, URZ ;  /* 0x00000002181e7890 */ /* 0x000fe4000fffe0ff */
[----:B------:R-:W-:Y:S01]  /*3280*/  @UP1 ULEA UR4, UR17, UR6, 0x3 ;  /* 0x0000000611041291 */ /* 0x000fe2000f8e18ff */
[----:B------:R-:W-:Y:S01]  /*3290*/  LOP3.LUT R8, R8, UR13, RZ, 0x3c, !PT ;  /* 0x0000000d08087c12 */ /* 0x000fe2000f8e3cff */
[----:B------:R-:W-:Y:S02]  /*32a0*/  UIADD3 UR28, UPT, UPT, UR26, 0x2, URZ ;  /* 0x000000021a1c7890 */ /* 0x000fe4000fffe0ff */
[----:B------:R-:W-:Y:S01]  /*32b0*/  UIADD3 UR7, UPT, UPT, UR7, 0x28, URZ ;  /* 0x0000002807077890 */ /* 0x000fe2000fffe0ff */
[----:B-1----:R-:W-:Y:S01]  /*32c0*/  @P0 SHF.L.U32 R0, R8, 0x1f, RZ ;  /* 0x0000001f08000819 */ /* 0x002fe200000006ff */
[----:B------:R-:W-:Y:S01]  /*32d0*/  UMOV UR25, 0x80004020 ;  /* 0x8000402000197882 */ /* 0x000fe20000000000 */
[----:B------:R-:W-:Y:S01]  /*32e0*/  UMOV UR27, 0x80004020 ;  /* 0x80004020001b7882 */ /* 0x000fe20000000000 */
[----:B------:R-:W-:Y:S01]  /*32f0*/  UMOV UR31, 0x80004020 ;  /* 0x80004020001f7882 */ /* 0x000fe20000000000 */
[----:B------:R2:W4:Y:S01]  /*3300*/  @P0 SYNCS.PHASECHK.TRANS64.TRYWAIT P2, [UR4], R0 ;  /* 0x00000000ff0005a7 */ /* 0x0005220008041104 */
[----:B------:R-:W-:Y:S01]  /*3310*/  UIADD3 UR15, UPT, UPT, UR15, -0x1, URZ ;  /* 0xffffffff0f0f7890 */ /* 0x000fe2000fffe0ff */
[----:B------:R2:W-:Y:S01]  /*3320*/  UTCQMMA gdesc[UR26], gdesc[UR24], tmem[UR9], tmem[UR22], idesc[UR23], UP4 ;  /* 0x00ff16181a0075ea */ /* 0x0005e2000a000309 */
[----:B------:R-:W-:Y:S01]  /*3330*/  UPLOP3.LUT UP4, UPT, UPT, UPT, UPT, 0x80, 0x8 ;  /* 0x000000000008789c */ /* 0x000fe20003f8f070 */
[----:B------:R-:W-:Y:S01]  /*3340*/  UMOV UR29, 0x80004020 ;  /* 0x80004020001d7882 */ /* 0x000fe20000000000 */
[----:B------:R-:W-:Y:S01]  /*3350*/  UMOV UR14, UR17 ;  /* 0x00000011000e7c82 */ /* 0x000fe20008000000 */
[----:B------:R2:W-:Y:S01]  /*3360*/  UTCQMMA gdesc[UR28], gdesc[UR30], tmem[UR9], tmem[UR20], idesc[UR21], UPT ;  /* 0x00ff141e1c0075ea */ /* 0x0005e2000b800309 */
[----:B------:R2:W-:Y:S01]  /*3370*/  UTCBAR [UR7], URZ ;  /* 0x000000ff070073e9 */ /* 0x0005e200080000ff */
[----:B------:R-:W-:Y:S06]  /*3380*/  BRA.U UP0, `(.L_x_59) ;  /* 0xfffffffd00787547 */ /* 0x000fec000b83ffff */
.L_x_56:
[----:B------:R-:W-:Y:S01]  /*3390*/  UIADD3 UR18, UPT, UPT, UR18, 0x1, URZ ;  /* 0x0000000112127890 */ /* 0x000fe2000fffe0ff */
[C---:B------:R-:W-:Y:S01]  /*33a0*/  ISETP.NE.AND P0, PT, R10.reuse, 0x2, PT ;  /* 0x000000020a00780c */ /* 0x040fe20003f05270 */
[----:B------:R-:W-:Y:S02]  /*33b0*/  UIADD3 UR8, UPT, UPT, UR8, 0x90, URZ ;  /* 0x0000009008087890 */ /* 0x000fe4000fffe0ff */
[----:B------:R-:W-:Y:S01]  /*33c0*/  UISETP.NE.AND UP0, UPT, UR18, 0x4, UPT ;  /* 0x000000041200788c */ /* 0x000fe2000bf05270 */
[----:B-12---:R-:W-:Y:S02]  /*33d0*/  SEL R0, RZ, 0x1, P0 ;  /* 0x00000001ff007807 */ /* 0x006fe40000000000 */
[----:B------:R-:W-:Y:S01]  /*33e0*/  SEL R10, R10, RZ, P0 ;  /* 0x000000ff0a0a7207 */ /* 0x000fe20000000000 */
[----:B------:R-:W-:Y:S01]  /*33f0*/  USEL UR4, URZ, 0x1, UP0 ;  /* 0x00000001ff047887 */ /* 0x000fe20008000000 */
[----:B------:R-:W-:Y:S01]  /*3400*/  LOP3.LUT R9, R9, R0, RZ, 0x3c, !PT ;  /* 0x0000000009097212 */ /* 0x000fe200078e3cff */
[----:B------:R-:W-:Y:S01]  /*3410*/  USEL UR18, UR18, URZ, UP0 ;  /* 0x000000ff12127287 */ /* 0x000fe20008000000 */
[----:B------:R1:W-:Y:S03]  /*3420*/  UTCBAR [UR8], URZ ;  /* 0x000000ff080073e9 */ /* 0x0003e600080000ff */
[----:B------:R-:W-:Y:S01]  /*3430*/  LOP3.LUT R11, R11, UR4, RZ, 0x3c, !PT ;  /* 0x000000040b0b7c12 */ /* 0x000fe2000f8e3cff */
[----:B------:R-:W-:Y:S07]  /*3440*/  @P1 BRA `(.L_x_60) ;  /* 0xfffffff800b01947 */ /* 0x000fee000383ffff */
[----:B------:R-:W2:Y:S01]  /*3450*/  S2UR UR4, SR_CgaCtaId ;  /* 0x00000000000479c3 */ /* 0x000ea20000008800 */
[----:B------:R-:W-:Y:S01]  /*3460*/  ELECT P0, URZ, PT ;  /* 0x0000000000ff782f */ /* 0x000fe20003800000 */
[----:B------:R-:W-:Y:S01]  /*3470*/  IMAD.MOV.U32 R0, RZ, RZ, 0x1 ;  /* 0x00000001ff007424 */ /* 0x000fe200078e00ff */
[----:B------:R-:W-:Y:S01]  /*3480*/  UIADD3 UR6, UPT, UPT, UR6, 0xb0, URZ ;  /* 0x000000b006067890 */ /* 0x000fe2000fffe0ff */
[----:B------:R-:W-:Y:S01]  /*3490*/  SHF.L.U32 R3, R11, 0x1f, RZ ;  /* 0x0000001f0b037819 */ /* 0x000fe200000006ff */
[----:B------:R-:W-:-:S03]  /*34a0*/  UMOV UR5, 0x40 ;  /* 0x0000004000057882 */ /* 0x000fc60000000000 */
[----:B------:R-:W-:Y:S01]  /*34b0*/  UVIRTCOUNT.DEALLOC.SMPOOL 0x80 ;  /* 0x000000800000784c */ /* 0x000fe20000000000 */
[----:B--2---:R-:W-:Y:S02]  /*34c0*/  ULEA UR4, UR4, UR5, 0x18 ;  /* 0x0000000504047291 */ /* 0x004fe4000f8ec0ff */
[----:B------:R-:W-:-:S07]  /*34d0*/  ULEA UR5, UR18, UR6, 0x3 ;  /* 0x0000000612057291 */ /* 0x000fce000f8e18ff */
[----:B------:R2:W-:Y:S02]  /*34e0*/  @P0 STS.U8 [UR4+0x1c], R0 ;  /* 0x00001c00ff000988 */ /* 0x0005e40008000004 */
[----:B------:R-:W3:Y:S02]  /*34f0*/  SYNCS.PHASECHK.TRANS64.TRYWAIT P0, [UR5], R3 ;  /* 0x00000003ff0075a7 */ /* 0x000ee40008001105 */
[----:B--23--:R-:W-:Y:S05]  /*3500*/  @!P0 BRA `(.L_x_61) ;  /* 0x00000030005c8947 */ /* 0x00cfea0003800000 */
.L_x_118:
[----:B------:R-:W-:-:S04]  /*3510*/  UIADD3 UR7, UPT, UPT, UR18, 0x1, URZ ;  /* 0x0000000112077890 */ /* 0x000fc8000fffe0ff */
[----:B------:R-:W-:-:S04]  /*3520*/  UISETP.NE.AND UP0, UPT, UR7, 0x4, UPT ;  /* 0x000000040700788c */ /* 0x000fc8000bf05270 */
[----:B-1----:R-:W-:Y:S02]  /*3530*/  USEL UR8, URZ, 0x1, UP0 ;  /* 0x00000001ff087887 */ /* 0x002fe40008000000 */
[----:B------:R-:W-:-:S04]  /*3540*/  USEL UR7, UR7, URZ, UP0 ;  /* 0x000000ff07077287 */ /* 0x000fc80008000000 */
[----:B------:R-:W-:Y:S01]  /*3550*/  ULEA UR5, UR7, UR6, 0x3 ;  /* 0x0000000607057291 */ /* 0x000fe2000f8e18ff */
[----:B------:R-:W-:-:S04]  /*3560*/  LOP3.LUT R2, R11, UR8, RZ, 0x3c, !PT ;  /* 0x000000080b027c12 */ /* 0x000fc8000f8e3cff */
[----:B--2---:R-:W-:-:S04]  /*3570*/  SHF.L.U32 R3, R2, 0x1f, RZ ;  /* 0x0000001f02037819 */ /* 0x004fc800000006ff */
[----:B------:R-:W1:Y:S02]  /*3580*/  SYNCS.PHASECHK.TRANS64.TRYWAIT P0, [UR5], R3 ;  /* 0x00000003ff0075a7 */ /* 0x000e640008001105 */
[----:B-1----:R-:W-:Y:S05]  /*3590*/  @!P0 BRA `(.L_x_62) ;  /* 0x0000003000508947 */ /* 0x002fea0003800000 */
.L_x_120:
        /* <DEDUP_REMOVED lines=9> */
.L_x_122:
[----:B------:R-:W-:-:S04]  /*3630*/  UIADD3 UR7, UPT, UPT, UR7, 0x1, URZ ;  /* 0x0000000107077890 */ /* 0x000fc8000fffe0ff */
[----:B------:R-:W-:-:S04]  /*3640*/  UISETP.NE.AND UP0, UPT, UR7, 0x4, UPT ;  /* 0x000000040700788c */ /* 0x000fc8000bf05270 */
[----:B------:R-:W-:Y:S02]  /*3650*/  USEL UR5, URZ, 0x1, UP0 ;  /* 0x00000001ff057887 */ /* 0x000fe40008000000 */
[----:B------:R-:W-:-:S04]  /*3660*/  USEL UR7, UR7, URZ, UP0 ;  /* 0x000000ff07077287 */ /* 0x000fc80008000000 */
[----:B------:R-:W-:Y:S01]  /*3670*/  ULEA UR7, UR7, UR6, 0x3 ;  /* 0x0000000607077291 */ /* 0x000fe2000f8e18ff */
[----:B-1----:R-:W-:-:S04]  /*3680*/  LOP3.LUT R3, R2, UR5, RZ, 0x3c, !PT ;  /* 0x0000000502037c12 */ /* 0x002fc8000f8e3cff */
[----:B------:R-:W-:-:S04]  /*3690*/  SHF.L.U32 R3, R3, 0x1f, RZ ;  /* 0x0000001f03037819 */ /* 0x000fc800000006ff */
[----:B------:R-:W1:Y:S02]  /*36a0*/  SYNCS.PHASECHK.TRANS64.TRYWAIT P0, [UR7], R3 ;  /* 0x00000003ff0075a7 */ /* 0x000e640008001107 */
[----:B-1----:R-:W-:Y:S05]  /*36b0*/  @!P0 BRA `(.L_x_64) ;  /* 0x0000003000388947 */ /* 0x002fea0003800000 */
.L_x_124:
[----:B------:R-:W-:Y:S01]  /*36c0*/  NOP ;  /* 0x0000000000007918 */ /* 0x000fe20000000000 */
[----:B-1----:R-:W1:Y:S01]  /*36d0*/  LDS R0, [UR4+0x14] ;  /* 0x00001404ff007984 */ /* 0x002e620008000800 */
[----:B------:R-:W-:Y:S01]  /*36e0*/  ULOP3.LUT UR6, UR19, 0xffff, URZ, 0xc0, !UPT ;  /* 0x0000ffff13067892 */ /* 0x000fe2000f8ec0ff */
[----:B------:R-:W-:Y:S01]  /*36f0*/  UMOV UR8, 0xffff ;  /* 0x0000ffff00087882 */ /* 0x000fe20000000000 */
[----:B------:R-:W-:Y:S02]  /*3700*/  UMOV UR5, 0x1 ;  /* 0x0000000100057882 */ /* 0x000fe40000000000 */
[----:B------:R-:W-:-:S04]  /*3710*/  USHF.R.U32.HI UR6, URZ, 0x5, UR6 ;  /* 0x00000005ff067899 */ /* 0x000fc80008011606 */
[----:B------:R-:W-:Y:S02]  /*3720*/  USHF.L.U32 UR8, UR8, UR6, URZ ;  /* 0x0000000608087299 */ /* 0x000fe400080006ff */
[----:B------:R-:W-:-:S04]  /*3730*/  USHF.L.U32 UR5, UR5, UR6, URZ ;  /* 0x0000000605057299 */ /* 0x000fc800080006ff */
[----:B-1----:R-:W-:-:S04]  /*3740*/  LOP3.LUT R0, R0, UR8, RZ, 0xc0, !PT ;  /* 0x0000000800007c12 */ /* 0x002fc8000f8ec0ff */
[----:B------:R-:W-:-:S13]  /*3750*/  ISETP.NE.AND P0, PT, R0, UR8, PT ;  /* 0x0000000800007c0c */ /* 0x000fda000bf05270 */
[----:B------:R-:W-:Y:S05]  /*3760*/  @P0 BRA `(.L_x_65) ;  /* 0x0000000000580947 */ /* 0x000fea0003800000 */
[----:B------:R-:W1:Y:S02]  /*3770*/  LDS R0, [UR4+0x18] ;  /* 0x00001804ff007984 */ /* 0x000e640008000800 */
[----:B-1----:R-:W-:-:S04]  /*3780*/  LOP3.LUT R0, R0, UR5, RZ, 0xc0, !PT ;  /* 0x0000000500007c12 */ /* 0x002fc8000f8ec0ff */
[----:B------:R-:W-:-:S13]  /*3790*/  ISETP.NE.AND P0, PT, R0, UR5, PT ;  /* 0x0000000500007c0c */ /* 0x000fda000bf05270 */
[----:B------:R-:W-:Y:S05]  /*37a0*/  @P0 BRA `(.L_x_66) ;  /* 0x00000000003c0947 */ /* 0x000fea0003800000 */
[----:B------:R-:W1:Y:S01]  /*37b0*/  S2R R2, SR_LANEID ;  /* 0x0000000000027919 */ /* 0x000e620000000000 */
[----:B------:R-:W-:Y:S01]  /*37c0*/  ULOP3.LUT UR8, URZ, UR8, URZ, 0x33, !UPT ;  /* 0x00000008ff087292 */ /* 0x000fe2000f8e33ff */
[----:B------:R-:W-:Y:S01]  /*37d0*/  LOP3.LUT R4, RZ, UR5, RZ, 0x33, !PT ;  /* 0x00000005ff047c12 */ /* 0x000fe2000f8e33ff */
[----:B------:R-:W-:Y:S02]  /*37e0*/  VOTEU.ANY UR7, UPT, PT ;  /* 0x0000000000077886 */ /* 0x000fe400038e0100 */
[----:B------:R-:W-:Y:S01]  /*37f0*/  UFLO.U32 UR7, UR7 ;  /* 0x00000007000772bd */ /* 0x000fe200080e0000 */
[----:B------:R-:W2:Y:S01]  /*3800*/  REDUX UR5, R4 ;  /* 0x00000000040573c4 */ /* 0x000ea20000000000 */
[----:B------:R-:W-:-:S06]  /*3810*/  IMAD.U32 R0, RZ, RZ, UR8 ;  /* 0x00000008ff007e24 */ /* 0x000fcc000f8e00ff */
[----:B------:R3:W-:Y:S01]  /*3820*/  UTCATOMSWS.AND URZ, UR8 ;  /* 0x0000000800ff79e3 */ /* 0x0007e20008000000 */
[----:B------:R-:W4:Y:S01]  /*3830*/  REDUX UR6, R0 ;  /* 0x00000000000673c4 */ /* 0x000f220000000000 */
[----:B-1----:R-:W-:Y:S01]  /*3840*/  ISETP.EQ.U32.AND P0, PT, R2, UR7, PT ;  /* 0x0000000702007c0c */ /* 0x002fe2000bf02070 */
[----:B--2---:R-:W-:Y:S01]  /*3850*/  IMAD.U32 R2, RZ, RZ, UR5 ;  /* 0x00000005ff027e24 */ /* 0x004fe2000f8e00ff */
[----:B----4-:R-:W-:-:S11]  /*3860*/  MOV R3, UR6 ;  /* 0x0000000600037c02 */ /* 0x010fd60008000f00 */
[----:B------:R3:W-:Y:S04]  /*3870*/  @P0 ATOMS.AND RZ, [UR4+0x14], R3 ;  /* 0x00001403ffff098c */ /* 0x0007e8000a800004 */
[----:B------:R3:W-:Y:S01]  /*3880*/  @P0 ATOMS.AND RZ, [UR4+0x18], R2 ;  /* 0x00001802ffff098c */ /* 0x0007e2000a800004 */
[----:B------:R-:W-:Y:S05]  /*3890*/  BRA `(.L_x_67) ;  /* 0x0000000000147947 */ /* 0x000fea0003800000 */
.L_x_66:
[----:B------:R-:W-:Y:S02]  /*38a0*/  MOV R2, 0x38c0 ;  /* 0x000038c000027802 */ /* 0x000fe40000000f00 */
[----:B----45:R-:W-:Y:S05]  /*38b0*/  CALL.REL.NOINC `($__internal_0_$__cuda_sm10x_tcgen05_guardrail_trap_col_being_dealloced_not_returned_by_alloc) ;  /* 0x0000003000547944 */ /* 0x030fea0003c00000 */
[----:B------:R-:W-:Y:S05]  /*38c0*/  BRA `(.L_x_67) ;  /* 0x0000000000087947 */ /* 0x000fea0003800000 */
.L_x_65:
[----:B------:R-:W-:Y:S02]  /*38d0*/  MOV R2, 0x38f0 ;  /* 0x000038f000027802 */ /* 0x000fe40000000f00 */
[----:B----45:R-:W-:Y:S05]  /*38e0*/  CALL.REL.NOINC `($__internal_2_$__cuda_sm10x_tcgen05_guardrail_trap_unallocated_columns_being_dealloced) ;  /* 0x0000003000607944 */ /* 0x030fea0003c00000 */
.L_x_67:
[----:B------:R-:W-:Y:S01]  /*38f0*/  NOP ;  /* 0x0000000000007918 */ /* 0x000fe20000000000 */
[----:B---3--:R-:W-:Y:S05]  /*3900*/  EXIT ;  /* 0x000000000000794d */ /* 0x008fea0003800000 */
.L_x_49:
[----:B------:R-:W-:-:S09]  /*3910*/  UISETP.NE.OR UP2, UPT, UR8, 0x3, !UP2 ;  /* 0x000000030800788c */ /* 0x000fd2000d745670 */
[----:B------:R-:W-:Y:S05]  /*3920*/  BRA.U UP2, `(.L_x_68) ;  /* 0x0000000902c87547 */ /* 0x000fea000b800000 */
[----:B------:R-:W1:Y:S01]  /*3930*/  LDCU.64 UR6, c[0x0][0x888] ;  /* 0x00011100ff0677ac */ /* 0x000e620008000a00 */
[----:B------:R-:W2:Y:S01]  /*3940*/  LDC R0, c[0x0][0xb30] ;  /* 0x0002cc00ff007b82 */ /* 0x000ea20000000800 */
[----:B------:R-:W-:Y:S01]  /*3950*/  IMAD.MOV.U32 R30, RZ, RZ, 0x1 ;  /* 0x00000001ff1e7424 */ /* 0x000fe200078e00ff */
[----:B------:R-:W-:Y:S01]  /*3960*/  CS2R R28, SRZ ;  /* 0x00000000001c7805 */ /* 0x000fe2000001ff00 */
[----:B------:R-:W4:Y:S01]  /*3970*/  LDCU.64 UR4, c[0x0][0x890] ;  /* 0x00011200ff0477ac */ /* 0x000f220008000a00 */
[----:B------:R-:W-:Y:S01]  /*3980*/  IMAD.MOV.U32 R25, RZ, RZ, 0x1000 ;  /* 0x00001000ff197424 */ /* 0x000fe200078e00ff */
[----:B------:R-:W-:-:S03]  /*3990*/  UMOV UR8, 0x400 ;  /* 0x0000040000087882 */ /* 0x000fc60000000000 */
[----:B------:R-:W3:Y:S01]  /*39a0*/  LDC R19, c[0x0][0x370] ;  /* 0x0000dc00ff137b82 */ /* 0x000ee20000000800 */
[----:B------:R-:W-:-:S07]  /*39b0*/  UPLOP3.LUT UP1, UPT, UPT, UPT, UPT, 0x40, 0x4 ;  /* 0x000000000004789c */ /* 0x000fce0003f2e870 */
[----:B------:R-:W3:Y:S01]  /*39c0*/  LDC R2, c[0x0][0xb0c] ;  /* 0x0002c300ff027b82 */ /* 0x000ee20000000800 */
[----:B-1----:R-:W-:Y:S02]  /*39d0*/  UISETP.NE.U32.AND UP2, UPT, UR6, URZ, UPT ;  /* 0x000000ff0600728c */ /* 0x002fe4000bf45070 */
[----:B------:R-:W-:Y:S02]  /*39e0*/  ULEA UR6, UR37, UR8, 0x18 ;  /* 0x0000000825067291 */ /* 0x000fe4000f8ec0ff */
[----:B------:R-:W-:Y:S02]  /*39f0*/  UISETP.NE.AND.EX UP2, UPT, UR7, URZ, UPT, UP2 ;  /* 0x000000ff0700728c */ /* 0x000fe4000bf45320 */
[----:B------:R-:W-:Y:S01]  /*3a00*/  UIADD3 UR7, UPT, UPT, UR6, 0x50, URZ ;  /* 0x0000005006077890 */ /* 0x000fe2000fffe0ff */
[----:B------:R-:W1:Y:S01]  /*3a10*/  LDC R18, c[0x0][0xb20] ;  /* 0x0002c800ff127b82 */ /* 0x000e620000000800 */
[----:B----4-:R-:W-:Y:S01]  /*3a20*/  UISETP.NE.U32.AND UP3, UPT, UR4, URZ, UPT ;  /* 0x000000ff0400728c */ /* 0x010fe2000bf65070 */
[----:B--2---:R-:W-:Y:S01]  /*3a30*/  ISETP.NE.AND P1, PT, R0, 0x1, PT ;  /* 0x000000010000780c */ /* 0x004fe20003f25270 */
[----:B------:R-:W-:-:S02]  /*3a40*/  UPRMT UR37, UR37, 0x654, UR7 ;  /* 0x0000065425257896 */ /* 0x000fc40008000007 */
[----:B------:R-:W-:-:S03]  /*3a50*/  UISETP.NE.AND.EX UP3, UPT, UR5, URZ, UPT, UP3 ;  /* 0x000000ff0500728c */ /* 0x000fc6000bf65330 */
[----:B------:R-:W2:Y:S08]  /*3a60*/  LDC.64 R32, c[0x0][0x348] ;  /* 0x0000d200ff207b82 */ /* 0x000eb00000000a00 */
[----:B------:R-:W4:Y:S08]  /*3a70*/  LDC.64 R16, c[0x0][0xb10] ;  /* 0x0002c400ff107b82 */ /* 0x000f300000000a00 */
[----:B------:R-:W1:Y:S08]  /*3a80*/  LDC.64 R6, c[0x0][0xb18] ;  /* 0x0002c600ff067b82 */ /* 0x000e700000000a00 */
[----:B------:R-:W1:Y:S08]  /*3a90*/  LDC.64 R4, c[0x0][0xb28] ;  /* 0x0002ca00ff047b82 */ /* 0x000e700000000a00 */
[----:B---3--:R-:W1:Y:S02]  /*3aa0*/  LDC R24, c[0x0][0x374] ;  /* 0x0000dd00ff187b82 */ /* 0x008e640000000800 */
.L_x_76:
[C---:B------:R-:W-:Y:S02]  /*3ab0*/  LEA R0, R29.reuse, UR6, 0x3 ;  /* 0x000000061d007c11 */ /* 0x040fe4000f8e18ff */
[----:B------:R-:W-:Y:S02]  /*3ac0*/  SHF.L.U32 R3, R28, 0x1f, RZ ;  /* 0x0000001f1c037819 */ /* 0x000fe400000006ff */
[----:B------:R-:W-:Y:S02]  /*3ad0*/  LEA R20, R29, UR6, 0x4 ;  /* 0x000000061d147c11 */ /* 0x000fe4000f8e20ff */
[----:B---3--:R-:W3:Y:S02]  /*3ae0*/  SYNCS.PHASECHK.TRANS64.TRYWAIT P0, [R0+URZ+0x70], R3 ;  /* 0x00007003000075a7 */ /* 0x008ee400080011ff */
[----:B---3--:R-:W-:Y:S05]  /*3af0*/  @!P0 BRA `(.L_x_69) ;  /* 0x0000002c00408947 */ /* 0x008fea0003800000 */
.L_x_125:
[----:B------:R-:W-:Y:S01]  /*3b00*/  ISETP.GE.AND P0, PT, R40, 0x1, PT ;  /* 0x000000012800780c */ /* 0x000fe20003f06270 */
[----:B------:R-:W1:Y:S01]  /*3b10*/  LDS.128 R20, [R20+0x100] ;  /* 0x0001000014147984 */ /* 0x000e620000000c00 */
[----:B------:R-:W-:Y:S01]  /*3b20*/  ISETP.NE.U32.AND P4, PT, RZ, UR4, PT ;  /* 0x00000004ff007c0c */ /* 0x000fe2000bf85070 */
[----:B---3--:R-:W-:Y:S01]  /*3b30*/  VIADD R0, R0, 0x80 ;  /* 0x0000008000007836 */ /* 0x008fe20000000000 */
[----:B------:R-:W-:Y:S02]  /*3b40*/  SHF.L.U32 R26, R30, 0x1f, RZ ;  /* 0x0000001f1e1a7819 */ /* 0x000fe400000006ff */
[----:B------:R-:W-:Y:S02]  /*3b50*/  ISETP.NE.AND.EX P4, PT, RZ, UR5, PT, P4 ;  /* 0x00000005ff007c0c */ /* 0x000fe4000bf85340 */
[----:B------:R-:W-:Y:S01]  /*3b60*/  PRMT R0, RZ, 0x654, R0 ;  /* 0x00000654ff007816 */ /* 0x000fe20000000000 */
[----:B------:R-:W-:Y:S01]  /*3b70*/  @!PT LDS RZ, [RZ] ;  /* 0x00000000fffff984 */ /* 0x000fe20000000800 */
[----:B------:R-:W-:Y:S01]  /*3b80*/  @!PT LDS RZ, [RZ] ;  /* 0x00000000fffff984 */ /* 0x000fe20000000800 */
[----:B------:R-:W-:Y:S01]  /*3b90*/  @!PT LDS RZ, [RZ] ;  /* 0x00000000fffff984 */ /* 0x000fe20000000800 */
[----:B------:R-:W-:Y:S01]  /*3ba0*/  @!PT LDS RZ, [RZ] ;  /* 0x00000000fffff984 */ /* 0x000fe20000000800 */
[----:B------:R3:W-:Y:S06]  /*3bb0*/  MEMBAR.ALL.CTA ;  /* 0x0000000000007992 */ /* 0x0007ec0000008000 */
[----:B---3--:R-:W3:Y:S02]  /*3bc0*/  FENCE.VIEW.ASYNC.S ;  /* 0x00000000000073c6 */ /* 0x008ee40000000000 */
[----:B---3--:R3:W-:Y:S01]  /*3bd0*/  SYNCS.ARRIVE.TRANS64.RED.A1T0 RZ, [R0+URZ], RZ ;  /* 0x000000ff00ff79a7 */ /* 0x0087e200081004ff */
[----:B-1----:R-:W-:Y:S11]  /*3be0*/  LOP3.LUT P3, RZ, R22, 0x1, RZ, 0xc0, !PT ;  /* 0x0000000116ff7812 */ /* 0x002ff6000786c0ff */
[----:B------:R-:W-:Y:S02]  /*3bf0*/  @!UPT UIADD3 URZ, UPT, UPT, URZ, URZ, URZ ;  /* 0x000000fffffff290 */ /* 0x000fe4000fffe0ff */
[----:B------:R-:W-:Y:S02]  /*3c00*/  @P3 MOV R13, R20 ;  /* 0x00000014000d3202 */ /* 0x000fe40000000f00 */
[----:B------:R-:W-:Y:S01]  /*3c10*/  @P3 LOP3.LUT R8, R21, 0xffff, RZ, 0xc0, !PT ;  /* 0x0000ffff15083812 */ /* 0x000fe200078ec0ff */
[----:B---3--:R-:W-:Y:S06]  /*3c20*/  @!P0 BRA `(.L_x_70) ;  /* 0x0000000000a48947 */ /* 0x008fec0003800000 */
[----:B------:R-:W-:Y:S01]  /*3c30*/  IMAD.HI.U32 R31, R24, R7, RZ ;  /* 0x00000007181f7227 */ /* 0x000fe200078e00ff */
[----:B------:R-:W-:Y:S02]  /*3c40*/  ISETP.NE.AND P0, PT, R6, 0x1, PT ;  /* 0x000000010600780c */ /* 0x000fe40003f05270 */
[----:B------:R-:W-:Y:S01]  /*3c50*/  ISETP.NE.AND P2, PT, R40, 0x1, PT ;  /* 0x000000012800780c */ /* 0x000fe20003f45270 */
[----:B----4-:R-:W-:Y:S01]  /*3c60*/  IMAD.HI.U32 R34, R19, R16, RZ ;  /* 0x0000001013227227 */ /* 0x010fe200078e00ff */
[----:B------:R-:W-:Y:S02]  /*3c70*/  SHF.R.U32.HI R31, RZ, R18, R31 ;  /* 0x00000012ff1f7219 */ /* 0x000fe4000001161f */
[----:B------:R-:W-:Y:S01]  /*3c80*/  ISETP.NE.AND P5, PT, R2, 0x1, PT ;  /* 0x000000010200780c */ /* 0x000fe20003fa5270 */
[----:B------:R-:W-:Y:S01]  /*3c90*/  IMAD.HI.U32 R36, R13, R16, RZ ;  /* 0x000000100d247227 */ /* 0x000fe200078e00ff */
[----:B------:R-:W-:Y:S02]  /*3ca0*/  SHF.R.U32.HI R34, RZ, R17, R34 ;  /* 0x00000011ff227219 */ /* 0x000fe40000011622 */
[----:B------:R-:W-:Y:S01]  /*3cb0*/  SEL R3, R24, R31, !P0 ;  /* 0x0000001f18037207 */ /* 0x000fe20004000000 */
[C---:B------:R-:W-:Y:S01]  /*3cc0*/  IMAD.HI.U32 R31, R8.reuse, R7, RZ ;  /* 0x00000007081f7227 */ /* 0x040fe200078e00ff */
[----:B------:R-:W-:Y:S02]  /*3cd0*/  SEL R11, R19, R34, !P5 ;  /* 0x00000022130b7207 */ /* 0x000fe40006800000 */
[----:B------:R-:W-:Y:S01]  /*3ce0*/  SHF.R.U32.HI R36, RZ, R17, R36 ;  /* 0x00000011ff247219 */ /* 0x000fe20000011624 */
[----:B------:R-:W-:Y:S01]  /*3cf0*/  IMAD.HI.U32 R38, R3, R4, RZ ;  /* 0x0000000403267227 */ /* 0x000fe200078e00ff */
[----:B------:R-:W-:Y:S03]  /*3d00*/  SHF.R.U32.HI R31, RZ, R18, R31 ;  /* 0x00000012ff1f7219 */ /* 0x000fe6000001161f */
[----:B------:R-:W-:Y:S01]  /*3d10*/  IMAD.HI.U32 R34, R11, R4, RZ ;  /* 0x000000040b227227 */ /* 0x000fe200078e00ff */
[----:B------:R-:W-:Y:S02]  /*3d20*/  @P2 SHF.R.U32.HI R3, RZ, R5, R38 ;  /* 0x00000005ff032219 */ /* 0x000fe40000011626 */
[----:B------:R-:W-:Y:S02]  /*3d30*/  SEL R9, R8, R31, !P0 ;  /* 0x0000001f08097207 */ /* 0x000fe40004000000 */
[----:B------:R-:W-:Y:S01]  /*3d40*/  @P2 SHF.R.U32.HI R11, RZ, R5, R34 ;  /* 0x00000005ff0b2219 */ /* 0x000fe20000011622 */
[C---:B------:R-:W-:Y:S01]  /*3d50*/  IMAD R10, R40.reuse, R3, RZ ;  /* 0x00000003280a7224 */ /* 0x040fe200078e02ff */
[----:B------:R-:W-:Y:S01]  /*3d60*/  SEL R3, R13, R36, !P5 ;  /* 0x000000240d037207 */ /* 0x000fe20006800000 */
[C---:B------:R-:W-:Y:S03]  /*3d70*/  IMAD.HI.U32 R14, R9.reuse, R4, RZ ;  /* 0x00000004090e7227 */ /* 0x040fe600078e00ff */
[----:B------:R-:W-:Y:S01]  /*3d80*/  ISETP.GE.AND P0, PT, R9, R10, PT ;  /* 0x0000000a0900720c */ /* 0x000fe20003f06270 */
[C---:B------:R-:W-:Y:S01]  /*3d90*/  IMAD R12, R40.reuse, R11, RZ ;  /* 0x0000000b280c7224 */ /* 0x040fe200078e02ff */
[-C--:B------:R-:W-:Y:S04]  /*3da0*/  SHF.R.U32.HI R14, RZ, R5.reuse, R14 ;  /* 0x00000005ff0e7219 */ /* 0x080fe8000001160e */
[----:B------:R-:W-:Y:S02]  /*3db0*/  ISETP.GE.OR P0, PT, R3, R12, P0 ;  /* 0x0000000c0300720c */ /* 0x000fe40000706670 */
[----:B------:R-:W-:Y:S05]  /*3dc0*/  SEL R15, R9, R14, !P2 ;  /* 0x0000000e090f7207 */ /* 0x000fea0005000000 */
[----:B------:R-:W-:Y:S04]  /*3dd0*/  IMAD.MOV R14, RZ, RZ, -R15 ;  /* 0x000000ffff0e7224 */ /* 0x000fe800078e0a0f */
[----:B------:R-:W-:Y:S02]  /*3de0*/  IMAD R14, R40, R14, R9 ;  /* 0x0000000e280e7224 */ /* 0x000fe400078e0209 */
[C---:B------:R-:W-:Y:S05]  /*3df0*/  @!P0 IMAD.HI.U32 R10, R3.reuse, R4, RZ ;  /* 0x00000004030a8227 */ /* 0x040fea00078e00ff */
[----:B------:R-:W-:Y:S04]  /*3e00*/  @!P0 SHF.R.U32.HI R10, RZ, R5, R10 ;  /* 0x00000005ff0a8219 */ /* 0x000fe8000001160a */
[----:B------:R-:W-:Y:S01]  /*3e10*/  @!P0 SEL R0, R3, R10, !P2 ;  /* 0x0000000a03008207 */ /* 0x000fe20005000000 */
[----:B------:R-:W-:Y:S03]  /*3e20*/  IMAD.MOV R10, RZ, RZ, -R3 ;  /* 0x000000ffff0a7224 */ /* 0x000fe600078e0a03 */
[----:B------:R-:W-:Y:S01]  /*3e30*/  @!P0 IADD3 R15, PT, PT, R15, -R0, RZ ;  /* 0x800000000f0f8210 */ /* 0x000fe20007ffe0ff */
[----:B------:R-:W-:Y:S01]  /*3e40*/  @!P0 IMAD R0, R11, R14, R0 ;  /* 0x0000000e0b008224 */ /* 0x000fe200078e0200 */
[----:B------:R-:W-:Y:S01]  /*3e50*/  IADD3 R11, PT, PT, -R9, RZ, RZ ;  /* 0x000000ff090b7210 */ /* 0x000fe20007ffe1ff */
[----:B------:R-:W-:Y:S02]  /*3e60*/  IMAD R13, R2, R10, R13 ;  /* 0x0000000a020d7224 */ /* 0x000fe400078e020d */
[----:B------:R-:W-:Y:S02]  /*3e70*/  @!P0 IMAD R9, R15, R40, R3 ;  /* 0x000000280f098224 */ /* 0x000fe400078e0203 */
[----:B------:R-:W-:Y:S02]  /*3e80*/  @!P0 IMAD.MOV.U32 R3, RZ, RZ, R0 ;  /* 0x000000ffff038224 */ /* 0x000fe400078e0000 */
[----:B------:R-:W-:Y:S02]  /*3e90*/  IMAD R8, R6, R11, R8 ;  /* 0x0000000b06087224 */ /* 0x000fe400078e0208 */
[----:B------:R-:W-:Y:S02]  /*3ea0*/  IMAD R13, R3, R2, R13 ;  /* 0x00000002030d7224 */ /* 0x000fe400078e020d */
[----:B------:R-:W-:Y:S02]  /*3eb0*/  IMAD R8, R9, R6, R8 ;  /* 0x0000000609087224 */ /* 0x000fe400078e0208 */
.L_x_70:
[----:B------:R-:W-:Y:S05]  /*3ec0*/  BRA.U UP1, `(.L_x_71) ;  /* 0x0000000101107547 */ /* 0x000fea000b800000 */
[----:B------:R-:W-:Y:S04]  /*3ed0*/  MOV R0, UR13 ;  /* 0x0000000d00007c02 */ /* 0x000fe80008000f00 */
[----:B------:R-:W-:Y:S04]  /*3ee0*/  SHF.L.U32 R3, R0, 0x1f, RZ ;  /* 0x0000001f00037819 */ /* 0x000fe800000006ff */
[----:B------:R-:W1:Y:S02]  /*3ef0*/  SYNCS.PHASECHK.TRANS64.TRYWAIT P0, [UR6+0x68], R3 ;  /* 0x00006803ff0075a7 */ /* 0x000e640008001106 */
[----:B-1----:R-:W-:Y:S05]  /*3f00*/  @!P0 BRA `(.L_x_72) ;  /* 0x0000002800508947 */ /* 0x002fea0003800000 */
.L_x_71:
[----:B------:R-:W-:Y:S05]  /*3f10*/  BRA.U !UP3, `(.L_x_73) ;  /* 0x000000010b347547 */ /* 0x000fea000b800000 */
[----:B------:R-:W-:Y:S01]  /*3f20*/  UPLOP3.LUT UP0, UPT, UPT, UPT, UP2, 0x80, 0x8 ;  /* 0x000000000008789c */ /* 0x000fe20003f0f020 */
[----:B-1----:R-:W-:Y:S02]  /*3f30*/  HFMA2 R0, -RZ, RZ, 0, 5.9604644775390625e-08 ;  /* 0x00000001ff007431 */ /* 0x002fe400000001ff */
[----:B------:R-:W-:Y:S03]  /*3f40*/  IMAD.MOV.U32 R96, RZ, RZ, 0x1 ;  /* 0x00000001ff607424 */ /* 0x000fe600078e00ff */
[----:B------:R-:W-:Y:S05]  /*3f50*/  PLOP3.LUT P0, PT, PT, PT, UP0, 0x80, 0x8 ;  /* 0x000000000008781c */ /* 0x000fea0003f0f008 */
[----:B------:R-:W1:Y:S01]  /*3f60*/  @UP0 LDCU.64 UR8, c[0x0][0x888] ;  /* 0x00011100ff0807ac */ /* 0x000e620008000a00 */
[----:B------:R-:W-:Y:S07]  /*3f70*/  @UP0 UIMAD UR7, UR36, UR4, URZ ;  /* 0x00000004240702a4 */ /* 0x000fee000f8e02ff */
[----:B------:R-:W-:Y:S01]  /*3f80*/  @!P0 PRMT R96, R0, 0x7610, R96 ;  /* 0x0000761000608816 */ /* 0x000fe20000000060 */
[----:B-1----:R-:W-:Y:S03]  /*3f90*/  @UP0 UIMAD.WIDE UR8, UR7, 0x4, UR8 ;  /* 0x00000004070808a5 */ /* 0x002fe6000f8e0208 */
[----:B------:R-:W1:Y:S03]  /*3fa0*/  @!UP0 LDCU UR7, c[0x0][0x880] ;  /* 0x00011000ff0787ac */ /* 0x000e660008000800 */
[----:B------:R-:W-:Y:S01]  /*3fb0*/  IMAD.U32 R10, RZ, RZ, UR8 ;  /* 0x00000008ff0a7e24 */ /* 0x000fe2000f8e00ff */
[----:B------:R-:W-:Y:S05]  /*3fc0*/  MOV R11, UR9 ;  /* 0x00000009000b7c02 */ /* 0x000fea0008000f00 */
[----:B-----5:R3:W5:Y:S02]  /*3fd0*/  @P0 LDG.E R49, desc[UR40][R10.64] ;  /* 0x000000280a310981 */ /* 0x020764000c1e1900 */
[----:B-1-3--:R-:W-:Y:S07]  /*3fe0*/  @!P0 IMAD.U32 R49, RZ, RZ, UR7 ;  /* 0x00000007ff318e24 */ /* 0x00afee000f8e00ff */
.L_x_73:
[----:B-----5:R-:W-:Y:S01]  /*3ff0*/  @!P4 FSETP.EQ.AND P5, PT, R49, RZ, PT ;  /* 0x000000ff3100c20b */ /* 0x020fe20003fa2000 */
[----:B------:R-:W-:Y:S01]  /*4000*/  @!UPT UIADD3 URZ, UPT, UPT, URZ, URZ, URZ ;  /* 0x000000fffffff290 */ /* 0x000fe2000fffe0ff */
[----:B------:R-:W-:Y:S11]  /*4010*/  @!P4 BRA `(.L_x_74) ;  /* 0x000000000014c947 */ /* 0x000ff60003800000 */
[----:B------:R-:W-:Y:S02]  /*4020*/  LOP3.LUT P0, RZ, R96, 0xff, RZ, 0xc0, !PT ;  /* 0x000000ff60ff7812 */ /* 0x000fe4000780c0ff */
[----:B------:R-:W-:Y:S04]  /*4030*/  PLOP3.LUT P5, PT, PT, PT, UP0, 0x80, 0x8 ;  /* 0x000000000008781c */ /* 0x000fe80003faf008 */
[----:B------:R-:W-:Y:S07]  /*4040*/  PLOP3.LUT P5, PT, P5, PT, PT, 0x8, 0x80 ;  /* 0x000000000080781c */ /* 0x000fee0002fae170 */
[----:B------:R-:W-:Y:S11]  /*4050*/  @P0 FSETP.EQ.AND P5, PT, R49, RZ, PT ;  /* 0x000000ff3100020b */ /* 0x000ff60003fa2000 */
[----:B------:R-:W-:Y:S02]  /*4060*/  @!UPT UIADD3 URZ, UPT, UPT, URZ, URZ, URZ ;  /* 0x000000fffffff290 */ /* 0x000fe4000fffe0ff */
.L_x_74:
[----:B------:R-:W3:Y:S01]  /*4070*/  SYNCS.PHASECHK.TRANS64.TRYWAIT P4, [UR6+0x58], R26 ;  /* 0x0000581aff0075a7 */ /* 0x000ee20008081106 */
[----:B------:R-:W-:Y:S01]  /*4080*/  @P3 SHF.R.U32.HI R27, RZ, 0x10, R21 ;  /* 0x00000010ff1b3819 */ /* 0x000fe20000011615 */
[----:B------:R-:W-:Y:S01]  /*4090*/  VIADD R29, R29, 0x1 ;  /* 0x000000011d1d7836 */ /* 0x000fe20000000000 */
[----:B------:R-:W5:Y:S08]  /*40a0*/  LDC.64 R14, c[0x0][0xb10] ;  /* 0x0002c400ff0e7b82 */ /* 0x000f700000000a00 */
[----:B------:R-:W2:Y:S08]  /*40b0*/  LDC.64 R10, c[0x0][0xb18] ;  /* 0x0002c600ff0a7b82 */ /* 0x000eb00000000a00 */
[----:B-1----:R-:W1:Y:S08]  /*40c0*/  @!P1 LDC R0, c[0x0][0xb20] ;  /* 0x0002c800ff009b82 */ /* 0x002e700000000800 */
[----:B------:R-:W4:Y:S01]  /*40d0*/  @!P1 LDC R3, c[0x0][0xb0c] ;  /* 0x0002c300ff039b82 */ /* 0x000f220000000800 */
[----:B-----5:R-:W-:Y:S05]  /*40e0*/  @!P1 IMAD.HI.U32 R14, R13, R14, RZ ;  /* 0x0000000e0d0e9227 */ /* 0x020fea00078e00ff */
[----:B------:R-:W-:Y:S01]  /*40f0*/  @!P1 SHF.R.U32.HI R14, RZ, R15, R14 ;  /* 0x0000000fff0e9219 */ /* 0x000fe2000001160e */
[----:B--2---:R-:W-:Y:S01]  /*4100*/  @!P1 IMAD.HI.U32 R11, R8, R11, RZ ;  /* 0x0000000b080b9227 */ /* 0x004fe200078e00ff */
[----:B------:R-:W-:Y:S04]  /*4110*/  @!P1 ISETP.NE.AND P0, PT, R10, 0x1, PT ;  /* 0x000000010a00980c */ /* 0x000fe80003f05270 */
[----:B-1----:R-:W-:Y:S02]  /*4120*/  @!P1 SHF.R.U32.HI R9, RZ, R0, R11 ;  /* 0x00000000ff099219 */ /* 0x002fe4000001160b */
[----:B----4-:R-:W-:Y:S02]  /*4130*/  @!P1 ISETP.NE.AND P2, PT, R3, 0x1, PT ;  /* 0x000000010300980c */ /* 0x010fe40003f45270 */
[----:B------:R-:W-:Y:S02]  /*4140*/  @!P1 SEL R9, R8, R9, !P0 ;  /* 0x0000000908099207 */ /* 0x000fe40004000000 */
[----:B------:R-:W-:Y:S02]  /*4150*/  ELECT P0, URZ, PT ;  /* 0x0000000000ff782f */ /* 0x000fe40003800000 */
[----:B------:R-:W-:Y:S05]  /*4160*/  @!P1 SEL R14, R13, R14, !P2 ;  /* 0x0000000e0d0e9207 */ /* 0x000fea0005000000 */
[----:B------:R-:W-:Y:S02]  /*4170*/  @!P1 IMAD.IADD R0, R9, 0x1, -R14 ;  /* 0x0000000109009824 */ /* 0x000fe400078e0a0e */
[----:B------:R-:W-:Y:S02]  /*4180*/  @!P1 IMAD.IADD R9, R14, 0x1, -R9 ;  /* 0x000000010e099824 */ /* 0x000fe400078e0a09 */
[----:B------:R-:W-:Y:S02]  /*4190*/  @!P1 IMAD R13, R0, R3, R13 ;  /* 0x00000003000d9224 */ /* 0x000fe400078e020d */
[----:B------:R-:W-:Y:S01]  /*41a0*/  @!P1 IMAD R8, R9, R10, R8 ;  /* 0x0000000a09089224 */ /* 0x000fe200078e0208 */
[----:B---3--:R-:W-:Y:S06]  /*41b0*/  @!P4 BRA `(.L_x_75) ;  /* 0x0000002400bcc947 */ /* 0x008fec0003800000 */
.L_x_128:
[----:B------:R-:W-:Y:S01]  /*41c0*/  PLOP3.LUT P5, PT, P5, P0, PT, 0xf2, 0x2f ;  /* 0x00000000002f781c */ /* 0x000fe20002fa1e72 */
[----:B------:R-:W-:Y:S01]  /*41d0*/  UMOV UR14, 0x0 ;  /* 0x00000000000e7882 */ /* 0x000fe20000000000 */
[----:B------:R-:W-:Y:S01]  /*41e0*/  LOP3.LUT R30, R30, 0x1, RZ, 0x3c, !PT ;  /* 0x000000011e1e7812 */ /* 0x000fe200078e3cff */
[----:B------:R-:W-:Y:S01]  /*41f0*/  UMOV UR15, 0x10000000 ;  /* 0x10000000000f7882 */ /* 0x000fe20000000000 */
[----:B------:R-:W-:Y:S01]  /*4200*/  UMOV UR12, UR36 ;  /* 0x00000024000c7c82 */ /* 0x000fe20008000000 */
[----:B------:R-:W-:Y:S08]  /*4210*/  @P3 R2UR UR36, R27 ;  /* 0x000000001b2432ca */ /* 0x000ff000000e0000 */
[----:B-1----:R-:W-:Y:S01]  /*4220*/  @!P5 IADD3 R3, P0, PT, R32, 0x580, RZ ;  /* 0x000005802003d810 */ /* 0x002fe20007f1e0ff */
[----:B------:R-:W-:Y:S01]  /*4230*/  @!P5 IMAD.SHL.U32 R91, R91, 0x40, RZ ;  /* 0x000000405b5bd824 */ /* 0x000fe200078e00ff */
[----:B------:R-:W-:Y:S01]  /*4240*/  VOTEU.ALL UP1, P5 ;  /* 0x0000000000ff7886 */ /* 0x000fe20002820000 */
[----:B------:R-:W-:Y:S01]  /*4250*/  @!P5 IMAD.SHL.U32 R97, R97, 0x40, RZ ;  /* 0x000000406161d824 */ /* 0x000fe200078e00ff */
[----:B------:R-:W-:Y:S01]  /*4260*/  @!P5 R2UR UR8, R3 ;  /* 0x000000000308d2ca */ /* 0x000fe200000e0000 */
[----:B------:R-:W-:Y:S01]  /*4270*/  @!P5 IMAD.X R0, RZ, RZ, R33, P0 ;  /* 0x000000ffff00d224 */ /* 0x000fe200000e0621 */
[----:B------:R-:W-:Y:S01]  /*4280*/  @!P5 R2UR UR10, R91 ;  /* 0x000000005b0ad2ca */ /* 0x000fe200000e0000 */
[----:B------:R-:W-:Y:S01]  /*4290*/  @!UP1 UIADD3 UR9, UPT, UPT, UR6, 0x50, URZ ;  /* 0x0000005006099890 */ /* 0x000fe2000fffe0ff */
[----:B------:R-:W-:Y:S01]  /*42a0*/  @!P5 R2UR UR11, R97 ;  /* 0x00000000610bd2ca */ /* 0x000fe200000e0000 */
[----:B------:R-:W-:Y:S01]  /*42b0*/  IMAD.IADD R91, R8, 0x1, R79 ;  /* 0x00000001085b7824 */ /* 0x000fe200078e024f */
[----:B------:R-:W-:Y:S01]  /*42c0*/  @!P5 R2UR UR7, R0 ;  /* 0x000000000007d2ca */ /* 0x000fe200000e0000 */
[----:B------:R-:W-:Y:S01]  /*42d0*/  IMAD.IADD R97, R13, 0x1, R90 ;  /* 0x000000010d617824 */ /* 0x000fe200078e025a */
[C---:B------:R-:W-:Y:S04]  /*42e0*/  ISETP.NE.AND P0, PT, R29.reuse, 0x2, PT ;  /* 0x000000021d00780c */ /* 0x040fe80003f05270 */
[----:B------:R-:W-:Y:S01]  /*42f0*/  SEL R3, RZ, 0x1, P0 ;  /* 0x00000001ff037807 */ /* 0x000fe20000000000 */
[----:B------:R-:W-:Y:S01]  /*4300*/  IMAD.U32 R10, RZ, RZ, UR8 ;  /* 0x00000008ff0a7e24 */ /* 0x000fe2000f8e00ff */
[----:B------:R-:W-:Y:S01]  /*4310*/  @!UP1 UIADD3 UR8, UPT, UPT, UR6, 0x200, URZ ;  /* 0x0000020006089890 */ /* 0x000fe2000fffe0ff */
[----:B------:R-:W-:Y:S01]  /*4320*/  SEL R29, R29, RZ, P0 ;  /* 0x000000ff1d1d7207 */ /* 0x000fe20000000000 */
[----:B------:R-:W-:Y:S01]  /*4330*/  VOTEU.ALL UP1, P5 ;  /* 0x0000000000ff7886 */ /* 0x000fe20002820000 */
[----:B------:R-:W-:Y:S02]  /*4340*/  LOP3.LUT R28, R28, R3, RZ, 0x3c, !PT ;  /* 0x000000031c1c7212 */ /* 0x000fe400078e3cff */
[----:B------:R-:W-:Y:S01]  /*4350*/  IMAD.U32 R11, RZ, RZ, UR7 ;  /* 0x00000007ff0b7e24 */ /* 0x000fe2000f8e00ff */
[----:B------:R-:W-:Y:S04]  /*4360*/  @!P5 R2UR UR16, R10 ;  /* 0x000000000a10d2ca */ /* 0x000fe800000e0000 */
[----:B------:R-:W-:Y:S11]  /*4370*/  @!P5 R2UR UR17, R11 ;  /* 0x000000000b11d2ca */ /* 0x000ff600000e0000 */
[----:B------:R-:W-:Y:S02]  /*4380*/  @!UPT UIADD3 URZ, UPT, UPT, URZ, URZ, URZ ;  /* 0x000000fffffff290 */ /* 0x000fe4000fffe0ff */
[----:B------:R3:W-:Y:S01]  /*4390*/  @!UP1 UTMALDG.3D [UR8], [UR16], desc[UR14] ;  /* 0x00000e08100095b4 */ /* 0x0007e20008011000 */
[----:B------:R3:W-:Y:S01]  /*43a0*/  @!P5 SYNCS.ARRIVE.TRANS64.RED.A0TR RZ, [UR6+0x50], R25 ;  /* 0x00005019ffffd9a7 */ /* 0x0007e20008300406 */
[----:B------:R-:W-:Y:S01]  /*43b0*/  UPLOP3.LUT UP1, UPT, UPT, UPT, UPT, 0x80, 0x8 ;  /* 0x000000000008789c */ /* 0x000fe20003f2f070 */
[----:B------:R-:W-:Y:S01]  /*43c0*/  SYNCS.ARRIVE.TRANS64.RED.A1T0 RZ, [UR37], RZ ;  /* 0x000000ffffff79a7 */ /* 0x000fe20008100425 */
[----:B------:R-:W-:Y:S09]  /*43d0*/  @P3 BRA `(.L_x_76) ;  /* 0xfffffff400b43947 */ /* 0x000ff2000383ffff */
[----:B------:R-:W-:Y:S07]  /*43e0*/  MOV R0, UR6 ;  /* 0x0000000600007c02 */ /* 0x000fee0008000f00 */
.L_x_77:
[----:B-1----:R-:W-:-:S04]  /*43f0*/  SHF.L.U32 R3, R30, 0x1f, RZ ;  /* 0x0000001f1e037819 */ /* 0x002fc800000006ff */
[----:B------:R1:W2:Y:S03]  /*4400*/  SYNCS.PHASECHK.TRANS64.TRYWAIT P0, [R0+URZ+0x58], R3 ;  /* 0x00005803000075a7 */ /* 0x0002a600080011ff */
[----:B--2---:R-:W-:Y:S05]  /*4410*/  @!P0 NANOSLEEP.SYNCS 0x989680 ;  /* 0x009896800000895d */ /* 0x004fea0003900000 */
[----:B------:R-:W2:Y:S02]  /*4420*/  @!P0 SYNCS.PHASECHK.TRANS64 P0, [R0+URZ+0x58], R3 ;  /* 0x00005803000085a7 */ /* 0x000ea400080010ff */
[----:B--23--:R-:W-:Y:S05]  /*4430*/  @P0 EXIT ;  /* 0x000000000000094d */ /* 0x00cfea0003800000 */
[----:B------:R-:W-:Y:S05]  /*4440*/  BRA `(.L_x_77) ;  /* 0xfffffffc00e87947 */ /* 0x000fea000383ffff */
.L_x_68:
[----:B------:R-:W-:-:S06]  /*4450*/  UISETP.GE.AND UP1, UPT, UR8, 0x4, UPT ;  /* 0x000000040800788c */ /* 0x000fcc000bf26270 */
[----:B------:R-:W-:-:S13]  /*4460*/  PLOP3.LUT P0, PT, PT, PT, UP1, 0x80, 0x8 ;  /* 0x000000000008781c */ /* 0x000fda0003f0f018 */
[----:B------:R-:W-:Y:S05]  /*4470*/  @!P0 EXIT ;  /* 0x000000000000894d */ /* 0x000fea0003800000 */
[----:B------:R-:W-:Y:S01]  /*4480*/  BAR.SYNC.DEFER_BLOCKING 0x6, 0xa0 ;  /* 0x0182800000007b1d */ /* 0x000fe20000010000 */
[C---:B------:R-:W-:Y:S02]  /*4490*/  IMAD.SHL.U32 R5, R101.reuse, 0x40, RZ ;  /* 0x0000004065057824 */ /* 0x040fe400078e00ff */
[----:B------:R-:W-:Y:S02]  /*44a0*/  HFMA2 R111, -RZ, RZ, 0, 0 ;  /* 0x00000000ff6f7431 */ /* 0x000fe400000001ff */
[C---:B------:R-:W-:Y:S01]  /*44b0*/  IMAD.SHL.U32 R0, R101.reuse, 0x20, RZ ;  /* 0x0000002065007824 */ /* 0x040fe200078e00ff */
[----:B------:R-:W-:Y:S01]  /*44c0*/  CS2R R106, SRZ ;  /* 0x00000000006a7805 */ /* 0x000fe2000001ff00 */
[----:B------:R-:W-:Y:S01]  /*44d0*/  IMAD.SHL.U32 R2, R101, 0x2, RZ ;  /* 0x0000000265027824 */ /* 0x000fe200078e00ff */
[----:B------:R-:W-:Y:S01]  /*44e0*/  UMOV UR43, 0x400 ;  /* 0x00000400002b7882 */ /* 0x000fe20000000000 */
[----:B------:R-:W1:Y:S01]  /*44f0*/  LDC R99, c[0x0][0x370] ;  /* 0x0000dc00ff637b82 */ /* 0x000e620000000800 */
[----:B------:R-:W-:Y:S01]  /*4500*/  ULEA UR43, UR37, UR43, 0x18 ;  /* 0x0000002b252b7291 */ /* 0x000fe2000f8ec0ff */
[----:B------:R-:W-:Y:S01]  /*4510*/  LOP3.LUT R7, R5, 0x180, RZ, 0xc0, !PT ;  /* 0x0000018005077812 */ /* 0x000fe200078ec0ff */
[C---:B------:R-:W-:Y:S01]  /*4520*/  IMAD.SHL.U32 R103, R101.reuse, 0x8, RZ ;  /* 0x0000000865677824 */ /* 0x040fe200078e00ff */
[----:B------:R-:W-:Y:S01]  /*4530*/  LOP3.LUT R0, R0, 0xc00, RZ, 0xc0, !PT ;  /* 0x00000c0000007812 */ /* 0x000fe200078ec0ff */
[----:B------:R-:W-:Y:S01]  /*4540*/  IMAD.U32 R46, R101, 0x10000, RZ ;  /* 0x00010000652e7824 */ /* 0x000fe200078e00ff */
[----:B------:R-:W-:Y:S01]  /*4550*/  LOP3.LUT R2, R7, 0x20, R2, 0xf8, !PT ;  /* 0x0000002007027812 */ /* 0x000fe200078ef802 */
[----:B------:R-:W-:Y:S01]  /*4560*/  UIADD3 UR4, UPT, UPT, UR43, 0x1200, URZ ;  /* 0x000012002b047890 */ /* 0x000fe2000fffe0ff */
[----:B------:R-:W2:Y:S01]  /*4570*/  LDC R42, c[0x0][0xb0c] ;  /* 0x0002c300ff2a7b82 */ /* 0x000ea20000000800 */
[----:B------:R-:W-:Y:S01]  /*4580*/  LOP3.LUT R0, R0, 0x40, R5, 0xf8, !PT ;  /* 0x0000004000007812 */ /* 0x000fe200078ef805 */
[----:B------:R-:W-:Y:S01]  /*4590*/  IMAD.MOV.U32 R44, RZ, RZ, RZ ;  /* 0x000000ffff2c7224 */ /* 0x000fe200078e00ff */
[----:B------:R-:W-:Y:S01]  /*45a0*/  LOP3.LUT R103, R2, 0x30, R103, 0x78, !PT ;  /* 0x0000003002677812 */ /* 0x000fe200078e7867 */
[----:B------:R-:W-:Y:S01]  /*45b0*/  IMAD.MOV.U32 R108, RZ, RZ, RZ ;  /* 0x000000ffff6c7224 */ /* 0x000fe200078e00ff */
[----:B------:R-:W-:Y:S01]  /*45c0*/  LOP3.LUT R0, R0, 0x200, R5, 0xf8, !PT ;  /* 0x0000020000007812 */ /* 0x000fe200078ef805 */
[----:B------:R-:W-:Y:S01]  /*45d0*/  IMAD.SHL.U32 R5, R101, 0x10, RZ ;  /* 0x0000001065057824 */ /* 0x000fe200078e00ff */
[----:B------:R-:W-:Y:S01]  /*45e0*/  LOP3.LUT R46, R46, 0x600000, RZ, 0xc0, !PT ;  /* 0x006000002e2e7812 */ /* 0x000fe200078ec0ff */
[----:B------:R-:W4:Y:S01]  /*45f0*/  LDC R98, c[0x0][0xb20] ;  /* 0x0002c800ff627b82 */ /* 0x000f220000000800 */
[----:B------:R-:W3:Y:S01]  /*4600*/  LDS R3, [UR43+0x120] ;  /* 0x0001202bff037984 */ /* 0x000ee20008000800 */
[----:B------:R-:W-:Y:S01]  /*4610*/  LOP3.LUT R103, R0, R103, RZ, 0xfc, !PT ;  /* 0x0000006700677212 */ /* 0x000fe200078efcff */
[----:B------:R-:W-:Y:S01]  /*4620*/  IMAD.U32 R109, RZ, RZ, UR4 ;  /* 0x00000004ff6d7e24 */ /* 0x000fe2000f8e00ff */
[----:B------:R-:W-:Y:S01]  /*4630*/  LOP3.LUT R5, R5, 0x20, RZ, 0xc0, !PT ;  /* 0x0000002005057812 */ /* 0x000fe200078ec0ff */
[----:B------:R-:W1:Y:S01]  /*4640*/  LDCU.64 UR46, c[0x0][0x348] ;  /* 0x00006900ff2e77ac */ /* 0x000e620008000a00 */
[----:B------:R-:W-:-:S02]  /*4650*/  IADD3 R102, PT, PT, R103, UR43, RZ ;  /* 0x0000002b67667c10 */ /* 0x000fc4000fffe0ff */
[----:B------:R-:W1:Y:S01]  /*4660*/  LDC R41, c[0x0][0xb30] ;  /* 0x0002cc00ff297b82 */ /* 0x000e620000000800 */
[----:B------:R-:W1:Y:S01]  /*4670*/  LDCU.64 UR38, c[0x0][0x888] ;  /* 0x00011100ff2677ac */ /* 0x000e620008000a00 */
[----:B------:R-:W-:Y:S01]  /*4680*/  IADD3 R102, PT, PT, -R5, 0x200, R102 ;  /* 0x0000020005667810 */ /* 0x000fe20007ffe166 */
[----:B------:R-:W-:-:S05]  /*4690*/  UIADD3 UR42, UPT, UPT, UR43, 0x200, URZ ;  /* 0x000002002b2a7890 */ /* 0x000fca000fffe0ff */
[----:B------:R-:W1:Y:S08]  /*46a0*/  LDC.64 R88, c[0x0][0xb10] ;  /* 0x0002c400ff587b82 */ /* 0x000e700000000a00 */
[----:B------:R-:W1:Y:S08]  /*46b0*/  LDC.64 R38, c[0x0][0xb18] ;  /* 0x0002c600ff267b82 */ /* 0x000e700000000a00 */
[----:B------:R-:W1:Y:S08]  /*46c0*/  LDC.64 R84, c[0x0][0x888] ;  /* 0x00022200ff547b82 */ /* 0x000e700000000a00 */
[----:B------:R-:W1:Y:S01]  /*46d0*/  LDC.64 R36, c[0x0][0xb28] ;  /* 0x0002ca00ff247b82 */ /* 0x000e620000000a00 */
[----:B---3--:R-:W-:-:S07]  /*46e0*/  IMAD.IADD R46, R3, 0x1, R46 ;  /* 0x00000001032e7824 */ /* 0x008fce00078e022e */
[----:B------:R-:W3:Y:S08]  /*46f0*/  LDC.64 R86, c[0x0][0x890] ;  /* 0x00022400ff567b82 */ /* 0x000ef00000000a00 */
[----:B------:R-:W1:Y:S08]  /*4700*/  LDC.64 R82, c[0x0][0x8b0] ;  /* 0x00022c00ff527b82 */ /* 0x000e700000000a00 */
[----:B------:R-:W1:Y:S08]  /*4710*/  LDC.64 R80, c[0x0][0x8a8] ;  /* 0x00022a00ff507b82 */ /* 0x000e700000000a00 */
[----:B--2-4-:R-:W1:Y:S02]  /*4720*/  LDC R100, c[0x0][0x374] ;  /* 0x0000dd00ff647b82 */ /* 0x014e640000000800 */
.L_x_95:
[----:B------:R-:W-:Y:S02]  /*4730*/  LEA R0, R111, UR43, 0x3 ;  /* 0x0000002b6f007c11 */ /* 0x000fe4000f8e18ff */
[----:B------:R-:W-:Y:S02]  /*4740*/  SHF.L.U32 R3, R107, 0x1f, RZ ;  /* 0x0000001f6b037819 */ /* 0x000fe400000006ff */
[----:B------:R-:W-:Y:S02]  /*4750*/  LEA R16, R111, UR43, 0x4 ;  /* 0x0000002b6f107c11 */ /* 0x000fe4000f8e20ff */
[----:B--2---:R-:W2:Y:S02]  /*4760*/  SYNCS.PHASECHK.TRANS64.TRYWAIT P0, [R0+URZ+0x70], R3 ;  /* 0x00007003000075a7 */ /* 0x004ea400080011ff */
[----:B-12---:R-:W-:Y:S05]  /*4770*/  @!P0 BRA `(.L_x_78) ;  /* 0x0000002000648947 */ /* 0x006fea0003800000 */
.L_x_129:
[----:B------:R-:W4:Y:S01]  /*4780*/  LDC.64 R12, c[0x0][0xb10] ;  /* 0x0002c400ff0c7b82 */ /* 0x000f220000000a00 */
[----:B------:R-:W3:Y:S01]  /*4790*/  LDS.128 R16, [R16+0x100] ;  /* 0x0001000010107984 */ /* 0x000ee20000000c00 */
[----:B-1----:R-:W-:Y:S01]  /*47a0*/  ISETP.NE.AND P1, PT, R41, 0x1, PT ;  /* 0x000000012900780c */ /* 0x002fe20003f25270 */
[----:B--2---:R-:W-:Y:S01]  /*47b0*/  VIADD R0, R0, 0x80 ;  /* 0x0000008000007836 */ /* 0x004fe20000000000 */
[----:B------:R-:W-:Y:S04]  /*47c0*/  ISETP.GE.AND P0, PT, R40, 0x1, PT ;  /* 0x000000012800780c */ /* 0x000fe80003f06270 */
[----:B------:R-:W1:Y:S01]  /*47d0*/  LDC.64 R10, c[0x0][0xb18] ;  /* 0x0002c600ff0a7b82 */ /* 0x000e620000000a00 */
[----:B------:R-:W-:Y:S01]  /*47e0*/  PRMT R0, RZ, 0x654, R0 ;  /* 0x00000654ff007816 */ /* 0x000fe20000000000 */
[----:B------:R-:W-:Y:S01]  /*47f0*/  @!PT LDS RZ, [RZ] ;  /* 0x00000000fffff984 */ /* 0x000fe20000000800 */
[----:B------:R-:W-:Y:S01]  /*4800*/  @!PT LDS RZ, [RZ] ;  /* 0x00000000fffff984 */ /* 0x000fe20000000800 */
[----:B------:R-:W-:Y:S01]  /*4810*/  @!PT LDS RZ, [RZ] ;  /* 0x00000000fffff984 */ /* 0x000fe20000000800 */
[----:B------:R-:W-:Y:S01]  /*4820*/  @!PT LDS RZ, [RZ] ;  /* 0x00000000fffff984 */ /* 0x000fe20000000800 */
[----:B------:R2:W-:Y:S06]  /*4830*/  MEMBAR.ALL.CTA ;  /* 0x0000000000007992 */ /* 0x0005ec0000008000 */
[----:B--2---:R-:W2:Y:S01]  /*4840*/  FENCE.VIEW.ASYNC.S ;  /* 0x00000000000073c6 */ /* 0x004ea20000000000 */
[----:B------:R-:W1:Y:S08]  /*4850*/  @!P1 LDC R14, c[0x0][0xb20] ;  /* 0x0002c800ff0e9b82 */ /* 0x000e700000000800 */
[----:B------:R-:W1:Y:S01]  /*4860*/  @!P1 LDC R9, c[0x0][0xb0c] ;  /* 0x0002c300ff099b82 */ /* 0x000e620000000800 */
[----:B--2---:R2:W-:Y:S01]  /*4870*/  SYNCS.ARRIVE.TRANS64.RED.A1T0 RZ, [R0+URZ], RZ ;  /* 0x000000ff00ff79a7 */ /* 0x0045e200081004ff */
[----:B---3--:R-:W-:Y:S04]  /*4880*/  LOP3.LUT P4, RZ, R18, 0x1, RZ, 0xc0, !PT ;  /* 0x0000000112ff7812 */ /* 0x008fe8000788c0ff */
[----:B------:R-:W-:Y:S09]  /*4890*/  P2R R110, PR, RZ, 0x10 ;  /* 0x00000010ff6e7803 */ /* 0x000ff20000000000 */
[----:B------:R-:W-:Y:S02]  /*48a0*/  @P4 MOV R45, R16 ;  /* 0x00000010002d4202 */ /* 0x000fe40000000f00 */
[----:B------:R-:W-:Y:S01]  /*48b0*/  @P4 LOP3.LUT R43, R17, 0xffff, RZ, 0xc0, !PT ;  /* 0x0000ffff112b4812 */ /* 0x000fe200078ec0ff */
[----:B--2-4-:R-:W-:Y:S06]  /*48c0*/  @!P0 BRA `(.L_x_79) ;  /* 0x0000000000a48947 */ /* 0x014fec0003800000 */
[----:B------:R-:W-:Y:S01]  /*48d0*/  IMAD.HI.U32 R21, R100, R39, RZ ;  /* 0x0000002764157227 */ /* 0x000fe200078e00ff */
[----:B------:R-:W-:Y:S02]  /*48e0*/  ISETP.NE.AND P0, PT, R38, 0x1, PT ;  /* 0x000000012600780c */ /* 0x000fe40003f05270 */
[----:B------:R-:W-:Y:S01]  /*48f0*/  ISETP.NE.AND P2, PT, R40, 0x1, PT ;  /* 0x000000012800780c */ /* 0x000fe20003f45270 */
[----:B------:R-:W-:Y:S01]  /*4900*/  IMAD.HI.U32 R20, R99, R88, RZ ;  /* 0x0000005863147227 */ /* 0x000fe200078e00ff */
[----:B------:R-:W-:Y:S02]  /*4910*/  SHF.R.U32.HI R21, RZ, R98, R21 ;  /* 0x00000062ff157219 */ /* 0x000fe40000011615 */
[----:B------:R-:W-:Y:S01]  /*4920*/  ISETP.NE.AND P3, PT, R42, 0x1, PT ;  /* 0x000000012a00780c */ /* 0x000fe20003f65270 */
[----:B------:R-:W-:Y:S01]  /*4930*/  IMAD.HI.U32 R24, R45, R88, RZ ;  /* 0x000000582d187227 */ /* 0x000fe200078e00ff */
[----:B------:R-:W-:Y:S02]  /*4940*/  SHF.R.U32.HI R20, RZ, R89, R20 ;  /* 0x00000059ff147219 */ /* 0x000fe40000011614 */
[----:B------:R-:W-:Y:S01]  /*4950*/  SEL R3, R100, R21, !P0 ;  /* 0x0000001564037207 */ /* 0x000fe20004000000 */
[----:B------:R-:W-:Y:S01]  /*4960*/  IMAD.HI.U32 R21, R43, R39, RZ ;  /* 0x000000272b157227 */ /* 0x000fe200078e00ff */
[----:B------:R-:W-:Y:S02]  /*4970*/  SEL R7, R99, R20, !P3 ;  /* 0x0000001463077207 */ /* 0x000fe40005800000 */
[----:B------:R-:W-:Y:S01]  /*4980*/  SHF.R.U32.HI R24, RZ, R89, R24 ;  /* 0x00000059ff187219 */ /* 0x000fe20000011618 */
[-C--:B------:R-:W-:Y:S04]  /*4990*/  IMAD.HI.U32 R20, R3, R36.reuse, RZ ;  /* 0x0000002403147227 */ /* 0x080fe800078e00ff */
[----:B------:R-:W-:Y:S01]  /*49a0*/  IMAD.HI.U32 R22, R7, R36, RZ ;  /* 0x0000002407167227 */ /* 0x000fe200078e00ff */
[-C--:B------:R-:W-:Y:S02]  /*49b0*/  @P2 SHF.R.U32.HI R3, RZ, R37.reuse, R20 ;  /* 0x00000025ff032219 */ /* 0x080fe40000011614 */
[----:B------:R-:W-:Y:S02]  /*49c0*/  SHF.R.U32.HI R20, RZ, R98, R21 ;  /* 0x00000062ff147219 */ /* 0x000fe40000011615 */
[----:B------:R-:W-:Y:S01]  /*49d0*/  @P2 SHF.R.U32.HI R7, RZ, R37, R22 ;  /* 0x00000025ff072219 */ /* 0x000fe20000011616 */
[C---:B------:R-:W-:Y:S01]  /*49e0*/  IMAD R2, R40.reuse, R3, RZ ;  /* 0x0000000328027224 */ /* 0x040fe200078e02ff */
[----:B------:R-:W-:Y:S02]  /*49f0*/  SEL R5, R43, R20, !P0 ;  /* 0x000000142b057207 */ /* 0x000fe40004000000 */
[----:B------:R-:W-:Y:S01]  /*4a00*/  SEL R3, R45, R24, !P3 ;  /* 0x000000182d037207 */ /* 0x000fe20005800000 */
[----:B------:R-:W-:Y:S01]  /*4a10*/  IMAD R4, R40, R7, RZ ;  /* 0x0000000728047224 */ /* 0x000fe200078e02ff */
[C---:B------:R-:W-:Y:S01]  /*4a20*/  ISETP.GE.AND P0, PT, R5.reuse, R2, PT ;  /* 0x000000020500720c */ /* 0x040fe20003f06270 */
[----:B------:R-:W-:Y:S03]  /*4a30*/  IMAD.HI.U32 R6, R5, R36, RZ ;  /* 0x0000002405067227 */ /* 0x000fe600078e00ff */
[----:B------:R-:W-:Y:S01]  /*4a40*/  ISETP.GE.OR P0, PT, R3, R4, P0 ;  /* 0x000000040300720c */ /* 0x000fe20000706670 */
[----:B------:R-:W-:Y:S01]  /*4a50*/  IMAD.MOV R4, RZ, RZ, -R3 ;  /* 0x000000ffff047224 */ /* 0x000fe200078e0a03 */
[-C--:B------:R-:W-:Y:S03]  /*4a60*/  SHF.R.U32.HI R6, RZ, R37.reuse, R6 ;  /* 0x00000025ff067219 */ /* 0x080fe60000011606 */
[----:B------:R-:W-:Y:S01]  /*4a70*/  IMAD R45, R42, R4, R45 ;  /* 0x000000042a2d7224 */ /* 0x000fe200078e022d */
[----:B------:R-:W-:Y:S05]  /*4a80*/  SEL R15, R5, R6, !P2 ;  /* 0x00000006050f7207 */ /* 0x000fea0005000000 */
[----:B------:R-:W-:Y:S02]  /*4a90*/  IMAD.MOV R6, RZ, RZ, -R15 ;  /* 0x000000ffff067224 */ /* 0x000fe400078e0a0f */
[C---:B------:R-:W-:Y:S04]  /*4aa0*/  @!P0 IMAD.HI.U32 R2, R3.reuse, R36, RZ ;  /* 0x0000002403028227 */ /* 0x040fe800078e00ff */
[----:B------:R-:W-:Y:S01]  /*4ab0*/  IMAD R6, R40, R6, R5 ;  /* 0x0000000628067224 */ /* 0x000fe200078e0205 */
[----:B------:R-:W-:Y:S04]  /*4ac0*/  @!P0 SHF.R.U32.HI R2, RZ, R37, R2 ;  /* 0x00000025ff028219 */ /* 0x000fe80000011602 */
[----:B------:R-:W-:Y:S02]  /*4ad0*/  @!P0 SEL R0, R3, R2, !P2 ;  /* 0x0000000203008207 */ /* 0x000fe40005000000 */
[----:B------:R-:W-:Y:S02]  /*4ae0*/  IADD3 R2, PT, PT, -R5, RZ, RZ ;  /* 0x000000ff05027210 */ /* 0x000fe40007ffe1ff */
[----:B------:R-:W-:Y:S01]  /*4af0*/  @!P0 IADD3 R8, PT, PT, R15, -R0, RZ ;  /* 0x800000000f088210 */ /* 0x000fe20007ffe0ff */
[----:B------:R-:W-:Y:S02]  /*4b00*/  @!P0 IMAD R0, R7, R6, R0 ;  /* 0x0000000607008224 */ /* 0x000fe400078e0200 */
[----:B------:R-:W-:Y:S02]  /*4b10*/  IMAD R43, R38, R2, R43 ;  /* 0x00000002262b7224 */ /* 0x000fe400078e022b */
[----:B------:R-:W-:Y:S02]  /*4b20*/  @!P0 IMAD R5, R8, R40, R3 ;  /* 0x0000002808058224 */ /* 0x000fe400078e0203 */
[----:B------:R-:W-:Y:S04]  /*4b30*/  @!P0 IMAD.MOV.U32 R3, RZ, RZ, R0 ;  /* 0x000000ffff038224 */ /* 0x000fe800078e0000 */
[----:B------:R-:W-:Y:S02]  /*4b40*/  IMAD R45, R3, R42, R45 ;  /* 0x0000002a032d7224 */ /* 0x000fe400078e022d */
[----:B------:R-:W-:Y:S07]  /*4b50*/  IMAD R43, R5, R38, R43 ;  /* 0x00000026052b7224 */ /* 0x000fee00078e022b */
.L_x_79:
[----:B------:R-:W-:Y:S01]  /*4b60*/  @!P1 IMAD.HI.U32 R0, R45, R12, RZ ;  /* 0x0000000c2d009227 */ /* 0x000fe200078e00ff */
[----:B-1----:R-:W-:Y:S01]  /*4b70*/  @!P1 ISETP.NE.AND P0, PT, R10, 0x1, PT ;  /* 0x000000010a00980c */ /* 0x002fe20003f05270 */
[----:B------:R-:W-:Y:S01]  /*4b80*/  ULOP3.LUT UP0, URZ, UR42, 0x1b0, URZ, 0xc0, !UPT ;  /* 0x000001b02aff7892 */ /* 0x000fe2000f80c0ff */
[----:B------:R-:W-:Y:S01]  /*4b90*/  @!P1 ISETP.NE.AND P2, PT, R9, 0x1, PT ;  /* 0x000000010900980c */ /* 0x000fe20003f45270 */
[----:B------:R-:W-:Y:S01]  /*4ba0*/  @!P1 IMAD.HI.U32 R3, R43, R11, RZ ;  /* 0x0000000b2b039227 */ /* 0x000fe200078e00ff */
[----:B------:R-:W-:Y:S02]  /*4bb0*/  @!P1 SHF.R.U32.HI R0, RZ, R13, R0 ;  /* 0x0000000dff009219 */ /* 0x000fe40000011600 */
[----:B------:R-:W-:Y:S01]  /*4bc0*/  @P4 SHF.R.U32.HI R105, RZ, 0x10, R17 ;  /* 0x00000010ff694819 */ /* 0x000fe20000011611 */
[----:B------:R-:W-:Y:S01]  /*4bd0*/  VIADD R111, R111, 0x1 ;  /* 0x000000016f6f7836 */ /* 0x000fe20000000000 */
[----:B------:R-:W-:Y:S02]  /*4be0*/  @!P1 SHF.R.U32.HI R2, RZ, R14, R3 ;  /* 0x0000000eff029219 */ /* 0x000fe40000011603 */
[----:B------:R-:W-:Y:S02]  /*4bf0*/  @!P1 SEL R3, R45, R0, !P2 ;  /* 0x000000002d039207 */ /* 0x000fe40005000000 */
[----:B------:R-:W-:Y:S05]  /*4c00*/  @!P1 SEL R2, R43, R2, !P0 ;  /* 0x000000022b029207 */ /* 0x000fea0004000000 */
[----:B------:R-:W-:Y:S02]  /*4c10*/  @!P1 IMAD.IADD R0, R2, 0x1, -R3 ;  /* 0x0000000102009824 */ /* 0x000fe400078e0a03 */
[----:B------:R-:W-:Y:S02]  /*4c20*/  @!P1 IMAD.IADD R2, R3, 0x1, -R2 ;  /* 0x0000000103029824 */ /* 0x000fe400078e0a02 */
[----:B------:R-:W-:Y:S02]  /*4c30*/  @!P1 IMAD R45, R0, R9, R45 ;  /* 0x00000009002d9224 */ /* 0x000fe400078e022d */
[----:B------:R-:W-:Y:S01]  /*4c40*/  @!P1 IMAD R43, R2, R10, R43 ;  /* 0x0000000a022b9224 */ /* 0x000fe200078e022b */
[----:B------:R-:W-:Y:S06]  /*4c50*/  BRA.U !UP0, `(.L_x_80) ;  /* 0x0000000108407547 */ /* 0x000fec000b800000 */
[----:B------:R-:W1:Y:S01]  /*4c60*/  LDCU.64 UR8, c[0x4][0x80] ;  /* 0x01001000ff0877ac */ /* 0x000e620008000a00 */
[----:B------:R-:W-:Y:S01]  /*4c70*/  MOV R3, 0x0 ;  /* 0x0000000000037802 */ /* 0x000fe20000000f00 */
[----:B------:R-:W-:Y:S02]  /*4c80*/  HFMA2 R12, -RZ, RZ, 0, 5.9604644775390625e-08 ;  /* 0x00000001ff0c7431 */ /* 0x000fe400000001ff */
[----:B------:R-:W-:Y:S02]  /*4c90*/  IMAD.MOV.U32 R8, RZ, RZ, 0x70 ;  /* 0x00000070ff087424 */ /* 0x000fe400078e00ff */
[----:B------:R-:W-:Y:S01]  /*4ca0*/  IMAD.MOV.U32 R13, RZ, RZ, RZ ;  /* 0x000000ffff0d7224 */ /* 0x000fe200078e00ff */
[----:B------:R-:W2:Y:S01]  /*4cb0*/  LDCU.64 UR6, c[0x4][0x88] ;  /* 0x01001100ff0677ac */ /* 0x000ea20008000a00 */
[----:B------:R-:W3:Y:S01]  /*4cc0*/  LDC.64 R2, c[0x4][R3] ;  /* 0x0100000003027b82 */ /* 0x000ee20000000a00 */
[----:B------:R-:W4:Y:S01]  /*4cd0*/  LDCU.64 UR4, c[0x4][0x8] ;  /* 0x01000100ff0477ac */ /* 0x000f220008000a00 */
[----:B-1----:R-:W-:Y:S01]  /*4ce0*/  MOV R5, UR9 ;  /* 0x0000000900057c02 */ /* 0x002fe20008000f00 */
[----:B------:R-:W-:Y:S01]  /*4cf0*/  IMAD.U32 R4, RZ, RZ, UR8 ;  /* 0x00000008ff047e24 */ /* 0x000fe2000f8e00ff */
[----:B--2---:R-:W-:Y:S01]  /*4d00*/  MOV R7, UR7 ;  /* 0x0000000700077c02 */ /* 0x004fe20008000f00 */
[----:B------:R-:W-:Y:S01]  /*4d10*/  IMAD.U32 R6, RZ, RZ, UR6 ;  /* 0x00000006ff067e24 */ /* 0x000fe2000f8e00ff */
[----:B----4-:R-:W-:Y:S01]  /*4d20*/  MOV R11, UR5 ;  /* 0x00000005000b7c02 */ /* 0x010fe20008000f00 */
[----:B------:R-:W-:Y:S02]  /*4d30*/  IMAD.U32 R10, RZ, RZ, UR4 ;  /* 0x00000004ff0a7e24 */ /* 0x000fe4000f8e00ff */
[----:B------:R-:W-:Y:S07]  /*4d40*/  LEPC R20, `(.L_x_80) ;  /* 0x000000001014794e */ /* 0x000fee0000000000 */
[----:B---3-5:R-:W-:Y:S05]  /*4d50*/  CALL.ABS.NOINC R2 ;  /* 0x0000000002007343 */ /* 0x028fea0003c00000 */
.L_x_80:
[----:B------:R-:W-:Y:S01]  /*4d60*/  LOP3.LUT P0, RZ, R109, 0x1b0, RZ, 0xc0, !PT ;  /* 0x000001b06dff7812 */ /* 0x000fe2000780c0ff */
[----:B------:R-:W-:Y:S11]  /*4d70*/  BSSY.RECONVERGENT B6, `(.L_x_81) ;  /* 0x0000013000067945 */ /* 0x000ff60003800200 */
[----:B------:R-:W-:Y:S01]  /*4d80*/  @!UPT UIADD3 URZ, UPT, UPT, URZ, URZ, URZ ;  /* 0x000000fffffff290 */ /* 0x000fe2000fffe0ff */
[----:B------:R-:W-:Y:S05]  /*4d90*/  @!P0 BRA `(.L_x_82) ;  /* 0x0000000000408947 */ /* 0x000fea0003800000 */
        /* <DEDUP_REMOVED lines=16> */
.L_x_82:
[----:B------:R-:W-:Y:S05]  /*4ea0*/  BSYNC.RECONVERGENT B6 ;  /* 0x0000000000067941 */ /* 0x000fea0003800200 */
.L_x_81:
[----:B------:R-:W-:Y:S01]  /*4eb0*/  ISETP.NE.U32.AND P3, PT, R86, RZ, PT ;  /* 0x000000ff5600720c */ /* 0x000fe20003f65070 */
[----:B------:R-:W-:Y:S01]  /*4ec0*/  UISETP.NE.AND UP1, UPT, UR44, URZ, UPT ;  /* 0x000000ff2c00728c */ /* 0x000fe2000bf25270 */
[----:B------:R-:W-:Y:S02]  /*4ed0*/  ISETP.NE.U32.AND P4, PT, R82, RZ, PT ;  /* 0x000000ff5200720c */ /* 0x000fe40003f85070 */
[----:B------:R-:W-:Y:S02]  /*4ee0*/  ISETP.NE.AND.EX P3, PT, R87, RZ, PT, P3 ;  /* 0x000000ff5700720c */ /* 0x000fe40003f65330 */
[----:B------:R-:W-:Y:S02]  /*4ef0*/  PLOP3.LUT P1, PT, PT, PT, PT, 0x8, 0x80 ;  /* 0x000000000080781c */ /* 0x000fe40003f2e170 */
[----:B------:R-:W-:Y:S02]  /*4f00*/  PLOP3.LUT P0, PT, PT, PT, UP1, 0x80, 0x8 ;  /* 0x000000000008781c */ /* 0x000fe40003f0f018 */
[----:B------:R-:W-:Y:S02]  /*4f10*/  ISETP.NE.AND.EX P4, PT, R83, RZ, PT, P4 ;  /* 0x000000ff5300720c */ /* 0x000fe40003f85340 */
[----:B------:R-:W1:Y:S09]  /*4f20*/  @UP1 LDCU.64 UR4, c[0x0][0x888] ;  /* 0x00011100ff0417ac */ /* 0x000e720008000a00 */
[----:B------:R-:W-:Y:S01]  /*4f30*/  @P0 PLOP3.LUT P1, PT, P3, PT, PT, 0x80, 0x8 ;  /* 0x000000000008081c */ /* 0x000fe20001f2f070 */
[----:B-1----:R-:W-:Y:S04]  /*4f40*/  @UP1 UISETP.NE.U32.AND UP0, UPT, UR4, URZ, UPT ;  /* 0x000000ff0400128c */ /* 0x002fe8000bf05070 */
[----:B------:R-:W-:Y:S04]  /*4f50*/  @UP1 UISETP.NE.AND.EX UP0, UPT, UR5, URZ, UPT, UP0 ;  /* 0x000000ff0500128c */ /* 0x000fe8000bf05300 */
[----:B------:R-:W-:Y:S01]  /*4f60*/  @UP1 USEL UR4, URZ, 0xffffffff, UP0 ;  /* 0xffffffffff041887 */ /* 0x000fe20008000000 */
[----:B------:R-:W-:Y:S11]  /*4f70*/  @!P3 BRA `(.L_x_83) ;  /* 0x00000000002cb947 */ /* 0x000ff60003800000 */
[----:B------:R-:W-:Y:S01]  /*4f80*/  ISETP.NE.U32.AND P2, PT, R84, RZ, PT ;  /* 0x000000ff5400720c */ /* 0x000fe20003f45070 */
[----:B------:R-:W-:Y:S03]  /*4f90*/  IMAD.MOV.U32 R96, RZ, RZ, 0x1 ;  /* 0x00000001ff607424 */ /* 0x000fe600078e00ff */
[----:B------:R-:W-:Y:S11]  /*4fa0*/  ISETP.NE.AND.EX P2, PT, R85, RZ, PT, P2 ;  /* 0x000000ff5500720c */ /* 0x000ff60003f45320 */
[----:B------:R-:W-:Y:S02]  /*4fb0*/  @!UPT UIADD3 URZ, UPT, UPT, URZ, URZ, URZ ;  /* 0x000000fffffff290 */ /* 0x000fe4000fffe0ff */
[----:B------:R-:W1:Y:S01]  /*4fc0*/  @P2 LDC.64 R2, c[0x0][0x888] ;  /* 0x00022200ff022b82 */ /* 0x000e620000000a00 */
[----:B------:R-:W-:Y:S04]  /*4fd0*/  @P2 IMAD R0, R86, UR36, RZ ;  /* 0x0000002456002c24 */ /* 0x000fe8000f8e02ff */
[----:B-1----:R-:W-:Y:S04]  /*4fe0*/  @P2 IMAD.WIDE R2, R0, 0x4, R2 ;  /* 0x0000000400022825 */ /* 0x002fe800078e0202 */
[----:B------:R-:W-:Y:S01]  /*4ff0*/  HFMA2 R0, -RZ, RZ, 0, 5.9604644775390625e-08 ;  /* 0x00000001ff007431 */ /* 0x000fe200000001ff */
[----:B-----5:R1:W5:Y:S04]  /*5000*/  @P2 LDG.E R49, desc[UR40][R2.64] ;  /* 0x0000002802312981 */ /* 0x020368000c1e1900 */
[----:B------:R-:W-:Y:S01]  /*5010*/  @!P2 PRMT R96, R0, 0x7610, R96 ;  /* 0x000076100060a816 */ /* 0x000fe20000000060 */
[----:B-1----:R-:W2:Y:S06]  /*5020*/  @!P2 LDC R49, c[0x0][0x880] ;  /* 0x00022000ff31ab82 */ /* 0x002eac0000000800 */
.L_x_83:
[----:B------:R-:W-:Y:S05]  /*5030*/  @!P4 BRA `(.L_x_84) ;  /* 0x000000000020c947 */ /* 0x000fea0003800000 */
[----:B------:R-:W-:Y:S04]  /*5040*/  ISETP.NE.U32.AND P2, PT, R80, RZ, PT ;  /* 0x000000ff5000720c */ /* 0x000fe80003f45070 */
[----:B------:R-:W-:Y:S11]  /*5050*/  ISETP.NE.AND.EX P2, PT, R81, RZ, PT, P2 ;  /* 0x000000ff5100720c */ /* 0x000ff60003f45320 */
[----:B------:R-:W-:Y:S02]  /*5060*/  @!UPT UIADD3 URZ, UPT, UPT, URZ, URZ, URZ ;  /* 0x000000fffffff290 */ /* 0x000fe4000fffe0ff */
[----:B------:R-:W1:Y:S01]  /*5070*/  @P2 LDC.64 R2, c[0x0][0x8a8] ;  /* 0x00022a00ff022b82 */ /* 0x000e620000000a00 */
[----:B------:R-:W-:Y:S04]  /*5080*/  @P2 IMAD R0, R82, UR36, RZ ;  /* 0x0000002452002c24 */ /* 0x000fe8000f8e02ff */
[----:B-1----:R-:W-:Y:S05]  /*5090*/  @P2 IMAD.WIDE R2, R0, 0x4, R2 ;  /* 0x0000000400022825 */ /* 0x002fea00078e0202 */
[----:B-----5:R1:W5:Y:S02]  /*50a0*/  @P2 LDG.E R47, desc[UR40][R2.64] ;  /* 0x00000028022f2981 */ /* 0x020364000c1e1900 */
[----:B-1----:R-:W3:Y:S02]  /*50b0*/  @!P2 LDC R47, c[0x0][0x8a0] ;  /* 0x00022800ff2fab82 */ /* 0x002ee40000000800 */
.L_x_84:
[----:B--2--5:R-:W-:Y:S01]  /*50c0*/  @P0 FSETP.NEU.AND P4, PT, R49, RZ, PT ;  /* 0x000000ff3100020b */ /* 0x024fe20003f8d000 */
[----:B------:R-:W-:Y:S01]  /*50d0*/  IMAD.U32 R0, RZ, RZ, UR4 ;  /* 0x00000004ff007e24 */ /* 0x000fe2000f8e00ff */
[----:B------:R-:W-:Y:S01]  /*50e0*/  @P0 LOP3.LUT P2, RZ, R96, 0xff, RZ, 0xc0, !PT ;  /* 0x000000ff60ff0812 */ /* 0x000fe2000784c0ff */
[----:B------:R-:W-:Y:S01]  /*50f0*/  BSSY B1, `(.L_x_85) ;  /* 0x0000039000017945 */ /* 0x000fe20003800000 */
[----:B------:R-:W-:Y:S02]  /*5100*/  @P0 SEL R9, RZ, 0xffffffff, P4 ;  /* 0xffffffffff090807 */ /* 0x000fe40002000000 */
[----:B------:R-:W-:Y:S02]  /*5110*/  CS2R R54, SRZ ;  /* 0x0000000000367805 */ /* 0x000fe4000001ff00 */
[----:B------:R-:W-:Y:S02]  /*5120*/  LEA R92, R44, UR43, 0x3 ;  /* 0x0000002b2c5c7c11 */ /* 0x000fe4000f8e18ff */
[----:B------:R-:W-:Y:S02]  /*5130*/  CS2R R52, SRZ ;  /* 0x0000000000347805 */ /* 0x000fe4000001ff00 */
[----:B------:R-:W-:Y:S02]  /*5140*/  @P1 SEL R9, R0, R9, !P2 ;  /* 0x0000000900091207 */ /* 0x000fe40005000000 */
[----:B------:R-:W-:Y:S02]  /*5150*/  CS2R R58, SRZ ;  /* 0x00000000003a7805 */ /* 0x000fe4000001ff00 */
[----:B------:R-:W-:Y:S02]  /*5160*/  SHF.L.U32 R7, R108, 0x1f, RZ ;  /* 0x0000001f6c077819 */ /* 0x000fe400000006ff */
[----:B------:R-:W-:Y:S02]  /*5170*/  CS2R R56, SRZ ;  /* 0x0000000000387805 */ /* 0x000fe4000001ff00 */
[----:B------:R-:W-:Y:S02]  /*5180*/  @P0 LOP3.LUT R9, R9, 0x1, RZ, 0xc0, !PT ;  /* 0x0000000109090812 */ /* 0x000fe400078ec0ff */
[C---:B------:R-:W-:Y:S02]  /*5190*/  LEA.HI R5, R44.reuse, R44, RZ, 0x1 ;  /* 0x0000002c2c057211 */ /* 0x040fe400078f08ff */
[----:B------:R-:W-:Y:S02]  /*51a0*/  ISETP.NE.U32.OR P1, PT, R9, 0x1, !P0 ;  /* 0x000000010900780c */ /* 0x000fe40004725470 */
[----:B------:R-:W-:Y:S01]  /*51b0*/  PLOP3.LUT P5, PT, PT, PT, PT, 0x8, 0x80 ;  /* 0x000000000080781c */ /* 0x000fe20003fae170 */
[C---:B------:R-:W-:Y:S01]  /*51c0*/  IMAD.SHL.U32 R3, R5.reuse, 0x20, RZ ;  /* 0x0000002005037824 */ /* 0x040fe200078e00ff */
[----:B------:R-:W-:Y:S04]  /*51d0*/  LOP3.LUT R5, R5, 0xffe, RZ, 0xc0, !PT ;  /* 0x00000ffe05057812 */ /* 0x000fe800078ec0ff */
[----:B------:R-:W-:Y:S01]  /*51e0*/  LOP3.LUT R3, R3, 0xffffffc0, RZ, 0xc0, !PT ;  /* 0xffffffc003037812 */ /* 0x000fe200078ec0ff */
[----:B------:R-:W-:Y:S04]  /*51f0*/  IMAD.IADD R32, R44, 0x1, -R5 ;  /* 0x000000012c207824 */ /* 0x000fe800078e0a05 */
[----:B------:R-:W-:Y:S01]  /*5200*/  @P1 SHF.L.U32 R2, R106, 0x1f, RZ ;  /* 0x0000001f6a021819 */ /* 0x000fe200000006ff */
[----:B------:R-:W-:Y:S03]  /*5210*/  IMAD.IADD R3, R46, 0x1, R3 ;  /* 0x000000012e037824 */ /* 0x000fe600078e0203 */
[----:B------:R-:W1:Y:S01]  /*5220*/  @P1 SYNCS.PHASECHK.TRANS64.TRYWAIT P0, [UR43+0x50], R2 ;  /* 0x00005002ff0015a7 */ /* 0x000e62000800112b */
[----:B------:R-:W-:Y:S01]  /*5230*/  IMAD R32, R32, 0x100000, R3 ;  /* 0x0010000020207824 */ /* 0x000fe200078e0203 */
[----:B------:R2:W4:Y:S01]  /*5240*/  SYNCS.PHASECHK.TRANS64.TRYWAIT P4, [R92+URZ+0x90], R7 ;  /* 0x000090075c0075a7 */ /* 0x00052200080811ff */
[----:B-1----:R-:W-:Y:S01]  /*5250*/  @P1 PLOP3.LUT P5, PT, P0, PT, PT, 0x8, 0x80 ;  /* 0x000000000080181c */ /* 0x002fe200007ae170 */
[----:B------:R-:W-:Y:S01]  /*5260*/  @!UPT UIADD3 URZ, UPT, UPT, URZ, URZ, URZ ;  /* 0x000000fffffff290 */ /* 0x000fe2000fffe0ff */
[----:B--2---:R-:W-:Y:S11]  /*5270*/  @!P1 BRA `(.L_x_86) ;  /* 0x0000000000809947 */ /* 0x004ff60003800000 */
[----:B------:R-:W-:Y:S01]  /*5280*/  ISETP.NE.U32.AND P0, PT, RZ, UR38, PT ;  /* 0x00000026ff007c0c */ /* 0x000fe2000bf05070 */
[----:B------:R-:W-:Y:S01]  /*5290*/  BSSY B0, `(.L_x_87) ;  /* 0x0000012000007945 */ /* 0x000fe20003800000 */
[----:B------:R-:W-:Y:S02]  /*52a0*/  FSETP.NEU.AND P2, PT, R49, RZ, PT ;  /* 0x000000ff3100720b */ /* 0x000fe40003f4d000 */
[----:B------:R-:W-:Y:S02]  /*52b0*/  CS2R R58, SRZ ;  /* 0x00000000003a7805 */ /* 0x000fe4000001ff00 */
[----:B------:R-:W-:Y:S02]  /*52c0*/  ISETP.NE.AND.EX P0, PT, RZ, UR39, PT, P0 ;  /* 0x00000027ff007c0c */ /* 0x000fe4000bf05300 */
[----:B------:R-:W-:Y:S02]  /*52d0*/  CS2R R56, SRZ ;  /* 0x0000000000387805 */ /* 0x000fe4000001ff00 */
[----:B------:R-:W-:Y:S02]  /*52e0*/  LOP3.LUT P1, RZ, R96, 0xff, RZ, 0xc0, !PT ;  /* 0x000000ff60ff7812 */ /* 0x000fe4000782c0ff */
[----:B------:R-:W-:Y:S02]  /*52f0*/  CS2R R54, SRZ ;  /* 0x0000000000367805 */ /* 0x000fe4000001ff00 */
[----:B------:R-:W-:Y:S02]  /*5300*/  SEL R0, RZ, 0xffffffff, P2 ;  /* 0xffffffffff007807 */ /* 0x000fe40001000000 */
[----:B------:R-:W-:Y:S02]  /*5310*/  CS2R R52, SRZ ;  /* 0x0000000000347805 */ /* 0x000fe4000001ff00 */
[----:B------:R-:W-:Y:S04]  /*5320*/  SEL R3, RZ, 0xffffffff, P0 ;  /* 0xffffffffff037807 */ /* 0x000fe80000000000 */
[----:B------:R-:W-:Y:S04]  /*5330*/  @P3 SEL R0, R3, R0, !P1 ;  /* 0x0000000003003207 */ /* 0x000fe80004800000 */
[----:B------:R-:W-:Y:S04]  /*5340*/  LOP3.LUT R0, R0, 0x1, RZ, 0xc0, !PT ;  /* 0x0000000100007812 */ /* 0x000fe800078ec0ff */
[----:B------:R-:W-:Y:S01]  /*5350*/  ISETP.NE.U32.AND P0, PT, R0, 0x1, PT ;  /* 0x000000010000780c */ /* 0x000fe20003f05070 */
[----:B------:R-:W-:Y:S01]  /*5360*/  @!UPT UIADD3 URZ, UPT, UPT, URZ, URZ, URZ ;  /* 0x000000fffffff290 */ /* 0x000fe2000fffe0ff */
[----:B------:R-:W-:Y:S11]  /*5370*/  @!P5 BRA `(.L_x_88) ;  /* 0x00000000000cd947 */ /* 0x000ff60003800000 */
[----:B------:R-:W-:Y:S04]  /*5380*/  SHF.L.U32 R3, R106, 0x1f, RZ ;  /* 0x0000001f6a037819 */ /* 0x000fe800000006ff */
[----:B------:R-:W1:Y:S02]  /*5390*/  SYNCS.PHASECHK.TRANS64.TRYWAIT P1, [UR43+0x50], R3 ;  /* 0x00005003ff0075a7 */ /* 0x000e64000802112b */
[----:B-1----:R-:W-:Y:S05]  /*53a0*/  @!P1 BRA `(.L_x_89) ;  /* 0x00000014006c9947 */ /* 0x002fea0003800000 */
.L_x_88:
[----:B------:R-:W-:Y:S05]  /*53b0*/  BSYNC B0 ;  /* 0x0000000000007941 */ /* 0x000fea0003800000 */
.L_x_87:
[----:B------:R2:W1:Y:S01]  /*53c0*/  @P0 LDS.128 R56, [R103+UR43+0x200] ;  /* 0x0002002b67380984 */ /* 0x0004620008000c00 */
[----:B------:R-:W-:Y:S01]  /*53d0*/  UIADD3 UR4, UPT, UPT, UR43, 0x58, URZ ;  /* 0x000000582b047890 */ /* 0x000fe2000fffe0ff */
[----:B------:R-:W-:Y:S02]  /*53e0*/  LOP3.LUT R106, R106, 0x1, RZ, 0x3c, !PT ;  /* 0x000000016a6a7812 */ /* 0x000fe400078e3cff */
[----:B------:R2:W1:Y:S01]  /*53f0*/  @P0 LDS.128 R52, [R102+0x10] ;  /* 0x0000100066340984 */ /* 0x0004620000000c00 */
[----:B------:R-:W-:Y:S01]  /*5400*/  UPRMT UR4, UR37, 0x654, UR4 ;  /* 0x0000065425047896 */ /* 0x000fe20008000004 */
[----:B------:R-:W-:Y:S01]  /*5410*/  @!PT LDS RZ, [RZ] ;  /* 0x00000000fffff984 */ /* 0x000fe20000000800 */
[----:B------:R-:W-:Y:S01]  /*5420*/  @!PT LDS RZ, [RZ] ;  /* 0x00000000fffff984 */ /* 0x000fe20000000800 */
[----:B------:R-:W-:Y:S01]  /*5430*/  @!PT LDS RZ, [RZ] ;  /* 0x00000000fffff984 */ /* 0x000fe20000000800 */
[----:B------:R-:W-:Y:S01]  /*5440*/  @!PT LDS RZ, [RZ] ;  /* 0x00000000fffff984 */ /* 0x000fe20000000800 */
[----:B------:R5:W-:Y:S06]  /*5450*/  MEMBAR.ALL.CTA ;  /* 0x0000000000007992 */ /* 0x000bec0000008000 */
[----:B-----5:R-:W5:Y:S02]  /*5460*/  FENCE.VIEW.ASYNC.S ;  /* 0x00000000000073c6 */ /* 0x020f640000000000 */
[----:B-----5:R-:W-:Y:S03]  /*5470*/  SYNCS.ARRIVE.TRANS64.RED.A1T0 RZ, [UR4], RZ ;  /* 0x000000ffffff79a7 */ /* 0x020fe60008100404 */
.L_x_86:
[----:B------:R-:W-:Y:S05]  /*5480*/  BSYNC B1 ;  /* 0x0000000000017941 */ /* 0x000fea0003800000 */
.L_x_85:
[----:B-1----:R-:W-:Y:S04]  /*5490*/  SHF.R.U32.HI R3, RZ, 0x15, R32 ;  /* 0x00000015ff037819 */ /* 0x002fe80000011620 */
[----:B------:R-:W-:Y:S01]  /*54a0*/  LOP3.LUT P0, RZ, R3, 0x3, R104, 0x48, !PT ;  /* 0x0000000303ff7812 */ /* 0x000fe20007804868 */
[----:B------:R-:W-:Y:S01]  /*54b0*/  @!UPT UIADD3 URZ, UPT, UPT, URZ, URZ, URZ ;  /* 0x000000fffffff290 */ /* 0x000fe2000fffe0ff */
[----:B----4-:R-:W-:Y:S11]  /*54c0*/  @P4 BRA `(.L_x_90) ;  /* 0x0000000000084947 */ /* 0x010ff60003800000 */
[----:B------:R-:W1:Y:S02]  /*54d0*/  SYNCS.PHASECHK.TRANS64.TRYWAIT P1, [R92+URZ+0x90], R7 ;  /* 0x000090075c0075a7 */ /* 0x000e6400080211ff */
[----:B-1----:R-:W-:Y:S05]  /*54e0*/  @!P1 BRA `(.L_x_91) ;  /* 0x0000001400349947 */ /* 0x002fea0003800000 */
.L_x_90:
[----:B------:R-:W-:Y:S05]  /*54f0*/  @!P0 BRA `(.L_x_92) ;  /* 0x0000000000408947 */ /* 0x000fea0003800000 */
[----:B------:R-:W4:Y:S01]  /*5500*/  LDCU.64 UR8, c[0x4][0x70] ;  /* 0x01000e00ff0877ac */ /* 0x000f220008000a00 */
[----:B------:R-:W-:Y:S01]  /*5510*/  MOV R3, 0x0 ;  /* 0x0000000000037802 */ /* 0x000fe20000000f00 */
[----:B------:R-:W-:Y:S02]  /*5520*/  HFMA2 R12, -RZ, RZ, 0, 5.9604644775390625e-08 ;  /* 0x00000001ff0c7431 */ /* 0x000fe400000001ff */
[----:B------:R-:W-:Y:S02]  /*5530*/  IMAD.MOV.U32 R8, RZ, RZ, 0x192 ;  /* 0x00000192ff087424 */ /* 0x000fe400078e00ff */
[----:B------:R-:W-:Y:S01]  /*5540*/  IMAD.MOV.U32 R13, RZ, RZ, RZ ;  /* 0x000000ffff0d7224 */ /* 0x000fe200078e00ff */
[----:B------:R-:W1:Y:S01]  /*5550*/  LDCU.64 UR6, c[0x4][0x78] ;  /* 0x01000f00ff0677ac */ /* 0x000e620008000a00 */
[----:B------:R-:W2:Y:S01]  /*5560*/  LDC.64 R2, c[0x4][R3] ;  /* 0x0100000003027b82 */ /* 0x000ea20000000a00 */
[----:B------:R-:W5:Y:S01]  /*5570*/  LDCU.64 UR4, c[0x4][0x10] ;  /* 0x01000200ff0477ac */ /* 0x000f620008000a00 */
[----:B----4-:R-:W-:Y:S01]  /*5580*/  MOV R5, UR9 ;  /* 0x0000000900057c02 */ /* 0x010fe20008000f00 */
[----:B------:R-:W-:Y:S01]  /*5590*/  IMAD.U32 R4, RZ, RZ, UR8 ;  /* 0x00000008ff047e24 */ /* 0x000fe2000f8e00ff */
[----:B-1----:R-:W-:Y:S01]  /*55a0*/  MOV R7, UR7 ;  /* 0x0000000700077c02 */ /* 0x002fe20008000f00 */
[----:B------:R-:W-:Y:S01]  /*55b0*/  IMAD.U32 R6, RZ, RZ, UR6 ;  /* 0x00000006ff067e24 */ /* 0x000fe2000f8e00ff */
[----:B-----5:R-:W-:Y:S01]  /*55c0*/  MOV R11, UR5 ;  /* 0x00000005000b7c02 */ /* 0x020fe20008000f00 */
[----:B------:R-:W-:Y:S02]  /*55d0*/  IMAD.U32 R10, RZ, RZ, UR4 ;  /* 0x00000004ff0a7e24 */ /* 0x000fe4000f8e00ff */
[----:B------:R-:W-:Y:S07]  /*55e0*/  LEPC R20, `(.L_x_92) ;  /* 0x000000001014794e */ /* 0x000fee0000000000 */
[----:B--23--:R-:W-:Y:S05]  /*55f0*/  CALL.ABS.NOINC R2 ;  /* 0x0000000002007343 */ /* 0x00cfea0003c00000 */
.L_x_92:
[----:B------:R-:W-:Y:S01]  /*5600*/  LOP3.LUT P0, RZ, R101, 0x60, RZ, 0xc0, !PT ;  /* 0x0000006065ff7812 */ /* 0x000fe2000780c0ff */
[----:B------:R-:W-:Y:S05]  /*5610*/  WARPSYNC.ALL ;  /* 0x0000000000007948 */ /* 0x000fea0003800000 */
[----:B------:R-:W-:Y:S01]  /*5620*/  R2UR UR4, R32 ;  /* 0x00000000200472ca */ /* 0x000fe200000e0000 */
[----:B------:R-:W-:Y:S01]  /*5630*/  BSSY.RECONVERGENT B0, `(.L_x_93) ;  /* 0x00000a0000007945 */ /* 0x000fe20003800200 */
[-C--:B------:R-:W-:Y:S02]  /*5640*/  F2FP.F16.E5M2.UNPACK_B R50, R56.reuse ;  /* 0x00000038ff32723e */ /* 0x080fe400020004ff */
[----:B------:R-:W-:Y:S02]  /*5650*/  F2FP.F16.E5M2.UNPACK_B R63, R56.H1 ;  /* 0x00000038ff3f723e */ /* 0x000fe400030004ff */
[-C--:B------:R-:W-:Y:S01]  /*5660*/  F2FP.F16.E5M2.UNPACK_B R56, R57.reuse ;  /* 0x00000039ff38723e */ /* 0x080fe200020004ff */
[--C-:B------:R-:W-:Y:S01]  /*5670*/  HADD2.F32 R48, -RZ, R50.reuse.H0_H0 ;  /* 0x20000032ff307230 */ /* 0x100fe20000004100 */
[----:B------:R-:W-:Y:S01]  /*5680*/  F2FP.F16.E5M2.UNPACK_B R57, R57.H1 ;  /* 0x00000039ff39723e */ /* 0x000fe200030004ff */
[----:B------:R-:W-:Y:S01]  /*5690*/  HADD2.F32 R50, -RZ, R50.H1_H1 ;  /* 0x30000032ff327230 */ /* 0x000fe20000004100 */
[-C--:B------:R-:W-:Y:S01]  /*56a0*/  F2FP.F16.E5M2.UNPACK_B R66, R52.reuse ;  /* 0x00000034ff42723e */ /* 0x080fe200020004ff */
[--C-:B------:R-:W-:Y:S01]  /*56b0*/  HADD2.F32 R51, -RZ, R63.reuse.H0_H0 ;  /* 0x2000003fff337230 */ /* 0x100fe20000004100 */
[----:B------:R-:W-:Y:S01]  /*56c0*/  F2FP.F16.E5M2.UNPACK_B R68, R52.H1 ;  /* 0x00000034ff44723e */ /* 0x000fe200030004ff */
[----:B-1----:R-:W-:Y:S01]  /*56d0*/  LDTM.16dp32bit_t0_t15.x32 R4, tmem[UR4] ;  /* 0x00000004000479ee */ /* 0x002fe20008a80000 */
[----:B------:R-:W3:Y:S01]  /*56e0*/  LDTM.16dp32bit_t16_t31.x32 R4, tmem[UR4+0x20] ;  /* 0x00002004000479ee */ /* 0x000ee20008aa0000 */
[----:B------:R-:W-:Y:S01]  /*56f0*/  NOP ;  /* 0x0000000000007918 */ /* 0x000fe20000000000 */
[----:B------:R-:W-:Y:S01]  /*5700*/  R2UR UR5, R92 ;  /* 0x000000005c0572ca */ /* 0x000fe200000e0000 */
[--C-:B------:R-:W-:Y:S01]  /*5710*/  HADD2.F32 R65, -RZ, R66.reuse.H0_H0 ;  /* 0x20000042ff417230 */ /* 0x100fe20000004100 */
[----:B------:R-:W-:Y:S01]  /*5720*/  F2FP.F16.E5M2.UNPACK_B R61, R58 ;  /* 0x0000003aff3d723e */ /* 0x000fe200020004ff */
[----:B------:R-:W-:Y:S01]  /*5730*/  HADD2.F32 R67, -RZ, R66.H1_H1 ;  /* 0x30000042ff437230 */ /* 0x000fe20000004100 */
[-C--:B------:R-:W-:Y:S01]  /*5740*/  F2FP.F16.E5M2.UNPACK_B R70, R53.reuse ;  /* 0x00000035ff46723e */ /* 0x080fe200020004ff */
[----:B------:R-:W-:Y:S01]  /*5750*/  HADD2.F32 R52, -RZ, R63.H1_H1 ;  /* 0x3000003fff347230 */ /* 0x000fe20000004100 */
[----:B------:R-:W-:Y:S01]  /*5760*/  F2FP.F16.E5M2.UNPACK_B R72, R53.H1 ;  /* 0x00000035ff48723e */ /* 0x000fe200030004ff */
[----:B------:R-:W-:Y:S01]  /*5770*/  HADD2.F32 R53, -RZ, R56.H0_H0 ;  /* 0x20000038ff357230 */ /* 0x000fe20000004100 */
[-C--:B------:R-:W-:Y:S01]  /*5780*/  F2FP.F16.E5M2.UNPACK_B R74, R54.reuse ;  /* 0x00000036ff4a723e */ /* 0x080fe200020004ff */
[----:B------:R-:W-:Y:S01]  /*5790*/  HADD2.F32 R69, -RZ, R70.H0_H0 ;  /* 0x20000046ff457230 */ /* 0x000fe20000004100 */
[----:B------:R-:W-:Y:S01]  /*57a0*/  F2FP.F16.E5M2.UNPACK_B R76, R54.H1 ;  /* 0x00000036ff4c723e */ /* 0x000fe200030004ff */
[----:B------:R-:W-:Y:S01]  /*57b0*/  HADD2.F32 R54, -RZ, R56.H1_H1 ;  /* 0x30000038ff367230 */ /* 0x000fe20000004100 */
[----:B------:R-:W-:Y:S01]  /*57c0*/  F2FP.F16.E5M2.UNPACK_B R60, R58.H1 ;  /* 0x0000003aff3c723e */ /* 0x000fe200030004ff */
[----:B------:R-:W-:Y:S01]  /*57d0*/  UIADD3 UR5, UPT, UPT, UR5, 0xb0, URZ ;  /* 0x000000b005057890 */ /* 0x000fe2000fffe0ff */
[----:B------:R-:W-:Y:S01]  /*57e0*/  HADD2.F32 R58, -RZ, R61.H1_H1 ;  /* 0x3000003dff3a7230 */ /* 0x000fe20000004100 */
[----:B------:R-:W-:Y:S01]  /*57f0*/  F2FP.F16.E5M2.UNPACK_B R77, R55 ;  /* 0x00000037ff4d723e */ /* 0x000fe200020004ff */
[----:B------:R-:W-:Y:S01]  /*5800*/  HADD2.F32 R70, -RZ, R70.H1_H1 ;  /* 0x30000046ff467230 */ /* 0x000fe20000004100 */
[----:B------:R-:W-:Y:S01]  /*5810*/  UPRMT UR5, UR37, 0x654, UR5 ;  /* 0x0000065425057896 */ /* 0x000fe20008000005 */
[--C-:B------:R-:W-:Y:S01]  /*5820*/  HADD2.F32 R73, -RZ, R74.reuse.H0_H0 ;  /* 0x2000004aff497230 */ /* 0x100fe20000004100 */
[----:B------:R-:W-:Y:S01]  /*5830*/  F2FP.F16.E5M2.UNPACK_B R62, R59 ;  /* 0x0000003bff3e723e */ /* 0x000fe200020004ff */
[----:B------:R-:W-:Y:S01]  /*5840*/  HADD2.F32 R74, -RZ, R74.H1_H1 ;  /* 0x3000004aff4a7230 */ /* 0x000fe20000004100 */
[----:B------:R-:W-:Y:S01]  /*5850*/  F2FP.F16.E5M2.UNPACK_B R78, R55.H1 ;  /* 0x00000037ff4e723e */ /* 0x000fe200030004ff */
[C---:B---3--:R-:W-:Y:S01]  /*5860*/  FMUL R4, R47.reuse, R4 ;  /* 0x000000042f047220 */ /* 0x048fe20000400000 */
[C---:B------:R-:W-:Y:S01]  /*5870*/  FMUL R5, R47.reuse, R5 ;  /* 0x000000052f057220 */ /* 0x040fe20000400000 */
[C---:B------:R-:W-:Y:S01]  /*5880*/  FMUL R8, R47.reuse, R8 ;  /* 0x000000082f087220 */ /* 0x040fe20000400000 */
[----:B------:R-:W-:Y:S01]  /*5890*/  FMUL R9, R47, R9 ;  /* 0x000000092f097220 */ /* 0x000fe20000400000 */
[----:B------:R-:W-:Y:S01]  /*58a0*/  SYNCS.ARRIVE.TRANS64.RED.A1T0 RZ, [UR5], RZ ;  /* 0x000000ffffff79a7 */ /* 0x000fe20008100405 */
[C---:B------:R-:W-:Y:S01]  /*58b0*/  FFMA R4, R49.reuse, R48, R4 ;  /* 0x0000003031047223 */ /* 0x040fe20000000004 */
[----:B------:R-:W-:Y:S01]  /*58c0*/  FFMA R5, R49, R50, R5 ;  /* 0x0000003231057223 */ /* 0x000fe20000000005 */
[C---:B------:R-:W-:Y:S01]  /*58d0*/  FMUL R12, R47.reuse, R12 ;  /* 0x0000000c2f0c7220 */ /* 0x040fe20000400000 */
        /* <DEDUP_REMOVED lines=9> */
[----:B------:R-:W-:Y:S02]  /*5970*/  HADD2.F32 R48, -RZ, R77.H1_H1 ;  /* 0x3000004dff307230 */ /* 0x000fe40000004100 */
[C---:B------:R-:W-:Y:S01]  /*5980*/  FMUL R28, R47.reuse, R32 ;  /* 0x000000202f1c7220 */ /* 0x040fe20000400000 */
[C---:B------:R-:W-:Y:S01]  /*5990*/  FMUL R29, R47.reuse, R33 ;  /* 0x000000212f1d7220 */ /* 0x040fe20000400000 */
[C---:B------:R-:W-:Y:S01]  /*59a0*/  FMUL R6, R47.reuse, R6 ;  /* 0x000000062f067220 */ /* 0x040fe20000400000 */
[C---:B------:R-:W-:Y:S01]  /*59b0*/  FMUL R7, R47.reuse, R7 ;  /* 0x000000072f077220 */ /* 0x040fe20000400000 */
[--C-:B------:R-:W-:Y:S02]  /*59c0*/  HADD2.F32 R55, -RZ, R57.reuse.H0_H0 ;  /* 0x20000039ff377230 */ /* 0x100fe40000004100 */
[----:B------:R-:W-:Y:S01]  /*59d0*/  FMUL R10, R47, R10 ;  /* 0x0000000a2f0a7220 */ /* 0x000fe20000400000 */
[C---:B------:R-:W-:Y:S01]  /*59e0*/  FFMA R6, R49.reuse, R51, R6 ;  /* 0x0000003331067223 */ /* 0x040fe20000000006 */
[----:B------:R-:W-:Y:S02]  /*59f0*/  HADD2.F32 R56, -RZ, R57.H1_H1 ;  /* 0x30000039ff387230 */ /* 0x000fe40000004100 */
[C---:B------:R-:W-:Y:S01]  /*5a00*/  FFMA R7, R49.reuse, R52, R7 ;  /* 0x0000003431077223 */ /* 0x040fe20000000007 */
[C---:B------:R-:W-:Y:S01]  /*5a10*/  FFMA R8, R49.reuse, R53, R8 ;  /* 0x0000003531087223 */ /* 0x040fe20000000008 */
[C---:B------:R-:W-:Y:S01]  /*5a20*/  FFMA R9, R49.reuse, R54, R9 ;  /* 0x0000003631097223 */ /* 0x040fe20000000009 */
[----:B------:R-:W-:Y:S02]  /*5a30*/  HADD2.F32 R57, -RZ, R61.H0_H0 ;  /* 0x2000003dff397230 */ /* 0x000fe40000004100 */
[----:B------:R-:W-:Y:S01]  /*5a40*/  FFMA R10, R49, R55, R10 ;  /* 0x00000037310a7223 */ /* 0x000fe2000000000a */
[----:B------:R-:W-:Y:S01]  /*5a50*/  F2FP.SATFINITE.E5M2.F32.PACK_AB_MERGE_C R92, R7, R6, RZ ;  /* 0x00000006075c723e */ /* 0x000fe200048060ff */
[----:B------:R-:W-:Y:S02]  /*5a60*/  HADD2.F32 R61, -RZ, R62.H0_H0 ;  /* 0x2000003eff3d7230 */ /* 0x000fe40000004100 */
[----:B------:R-:W-:Y:S01]  /*5a70*/  FMUL R11, R47, R11 ;  /* 0x0000000b2f0b7220 */ /* 0x000fe20000400000 */
[----:B------:R-:W-:Y:S01]  /*5a80*/  F2FP.F16.E5M2.UNPACK_B R64, R59.H1 ;  /* 0x0000003bff40723e */ /* 0x000fe200030004ff */
[----:B------:R-:W-:Y:S01]  /*5a90*/  HADD2.F32 R59, -RZ, R60.H0_H0 ;  /* 0x2000003cff3b7230 */ /* 0x000fe20000004100 */
[----:B------:R-:W-:Y:S01]  /*5aa0*/  F2FP.SATFINITE.E5M2.F32.PACK_AB_MERGE_C R92, R5, R4, R92 ;  /* 0x00000004055c723e */ /* 0x000fe2000480605c */
[C---:B------:R-:W-:Y:S01]  /*5ab0*/  FFMA R11, R49.reuse, R56, R11 ;  /* 0x00000038310b7223 */ /* 0x040fe2000000000b */
[C---:B------:R-:W-:Y:S01]  /*5ac0*/  FFMA R12, R49.reuse, R57, R12 ;  /* 0x00000039310c7223 */ /* 0x040fe2000000000c */
[----:B------:R-:W-:Y:S01]  /*5ad0*/  FFMA R13, R49, R58, R13 ;  /* 0x0000003a310d7223 */ /* 0x000fe2000000000d */
[----:B------:R-:W-:Y:S02]  /*5ae0*/  HADD2.F32 R62, -RZ, R62.H1_H1 ;  /* 0x3000003eff3e7230 */ /* 0x000fe40000004100 */
[----:B------:R-:W-:Y:S01]  /*5af0*/  FMUL R14, R47, R14 ;  /* 0x0000000e2f0e7220 */ /* 0x000fe20000400000 */
[----:B------:R-:W-:Y:S01]  /*5b00*/  HADD2.F32 R60, -RZ, R60.H1_H1 ;  /* 0x3000003cff3c7230 */ /* 0x000fe20000004100 */
[----:B------:R-:W-:Y:S01]  /*5b10*/  F2FP.SATFINITE.E5M2.F32.PACK_AB_MERGE_C R93, R11, R10, RZ ;  /* 0x0000000a0b5d723e */ /* 0x000fe200048060ff */
[----:B------:R-:W-:Y:S02]  /*5b20*/  HADD2.F32 R51, -RZ, R77.H0_H0 ;  /* 0x2000004dff337230 */ /* 0x000fe40000004100 */
[----:B------:R-:W-:Y:S01]  /*5b30*/  FFMA R14, R49, R59, R14 ;  /* 0x0000003b310e7223 */ /* 0x000fe2000000000e */
[----:B------:R-:W-:Y:S01]  /*5b40*/  FMUL R15, R47, R15 ;  /* 0x0000000f2f0f7220 */ /* 0x000fe20000400000 */
[--C-:B------:R-:W-:Y:S01]  /*5b50*/  HADD2.F32 R63, -RZ, R64.reuse.H0_H0 ;  /* 0x20000040ff3f7230 */ /* 0x100fe20000004100 */
[----:B------:R-:W-:Y:S01]  /*5b60*/  F2FP.SATFINITE.E5M2.F32.PACK_AB_MERGE_C R93, R9, R8, R93 ;  /* 0x00000008095d723e */ /* 0x000fe2000480605d */
[----:B------:R-:W-:Y:S02]  /*5b70*/  HADD2.F32 R64, -RZ, R64.H1_H1 ;  /* 0x30000040ff407230 */ /* 0x000fe40000004100 */
[C---:B------:R-:W-:Y:S01]  /*5b80*/  FFMA R15, R49.reuse, R60, R15 ;  /* 0x0000003c310f7223 */ /* 0x040fe2000000000f */
[C---:B------:R-:W-:Y:S01]  /*5b90*/  FFMA R16, R49.reuse, R61, R16 ;  /* 0x0000003d31107223 */ /* 0x040fe20000000010 */
[----:B------:R-:W-:Y:S01]  /*5ba0*/  FFMA R17, R49, R62, R17 ;  /* 0x0000003e31117223 */ /* 0x000fe20000000011 */
[C---:B------:R-:W-:Y:S01]  /*5bb0*/  FMUL R18, R47.reuse, R18 ;  /* 0x000000122f127220 */ /* 0x040fe20000400000 */
[C---:B------:R-:W-:Y:S01]  /*5bc0*/  FMUL R19, R47.reuse, R19 ;  /* 0x000000132f137220 */ /* 0x040fe20000400000 */
[--C-:B------:R-:W-:Y:S02]  /*5bd0*/  HADD2.F32 R66, -RZ, R68.reuse.H0_H0 ;  /* 0x20000044ff427230 */ /* 0x100fe40000004100 */
[----:B------:R-:W-:Y:S01]  /*5be0*/  FMUL R3, R47, R22 ;  /* 0x000000162f037220 */ /* 0x000fe20000400000 */
[C---:B------:R-:W-:Y:S01]  /*5bf0*/  FFMA R18, R49.reuse, R63, R18 ;  /* 0x0000003f31127223 */ /* 0x040fe20000000012 */
[----:B------:R-:W-:Y:S02]  /*5c00*/  HADD2.F32 R68, -RZ, R68.H1_H1 ;  /* 0x30000044ff447230 */ /* 0x000fe40000004100 */
[----:B------:R-:W-:Y:S01]  /*5c10*/  FFMA R19, R49, R64, R19 ;  /* 0x0000004031137223 */ /* 0x000fe20000000013 */
[----:B------:R-:W-:Y:S01]  /*5c20*/  FMUL R23, R47, R23 ;  /* 0x000000172f177220 */ /* 0x000fe20000400000 */
[C---:B------:R-:W-:Y:S01]  /*5c30*/  FFMA R0, R49.reuse, R65, R0 ;  /* 0x0000004131007223 */ /* 0x040fe20000000000 */
[C---:B------:R-:W-:Y:S01]  /*5c40*/  FFMA R2, R49.reuse, R67, R2 ;  /* 0x0000004331027223 */ /* 0x040fe20000000002 */
[--C-:B------:R-:W-:Y:S02]  /*5c50*/  HADD2.F32 R71, -RZ, R72.reuse.H0_H0 ;  /* 0x20000048ff477230 */ /* 0x100fe40000004100 */
[----:B------:R-:W-:Y:S01]  /*5c60*/  FFMA R3, R49, R66, R3 ;  /* 0x0000004231037223 */ /* 0x000fe20000000003 */
[----:B------:R-:W-:Y:S02]  /*5c70*/  HADD2.F32 R72, -RZ, R72.H1_H1 ;  /* 0x30000048ff487230 */ /* 0x000fe40000004100 */
[----:B------:R-:W-:Y:S01]  /*5c80*/  FMUL R22, R47, R26 ;  /* 0x0000001a2f167220 */ /* 0x000fe20000400000 */
        /* <DEDUP_REMOVED lines=18> */
[----:B------:R-:W-:Y:S01]  /*5db0*/  F2FP.SATFINITE.E5M2.F32.PACK_AB_MERGE_C R94, R15, R14, RZ ;  /* 0x0000000e0f5e723e */ /* 0x000fe200048060ff */
[----:B------:R-:W-:Y:S01]  /*5dc0*/  FFMA R28, R49, R51, R28 ;  /* 0x00000033311c7223 */ /* 0x000fe2000000001c */
[----:B------:R-:W-:Y:S01]  /*5dd0*/  F2FP.SATFINITE.E5M2.F32.PACK_AB_MERGE_C R95, R19, R18, RZ ;  /* 0x00000012135f723e */ /* 0x000fe200048060ff */
[C---:B------:R-:W-:Y:S01]  /*5de0*/  FFMA R29, R49.reuse, R48, R29 ;  /* 0x00000030311d7223 */ /* 0x040fe2000000001d */
[C---:B------:R-:W-:Y:S01]  /*5df0*/  FFMA R30, R49.reuse, R77, R30 ;  /* 0x0000004d311e7223 */ /* 0x040fe2000000001e */
[----:B------:R-:W-:Y:S01]  /*5e00*/  FFMA R35, R49, R50, R35 ;  /* 0x0000003231237223 */ /* 0x000fe20000000023 */
[----:B------:R-:W-:Y:S02]  /*5e10*/  F2FP.SATFINITE.E5M2.F32.PACK_AB_MERGE_C R94, R13, R12, R94 ;  /* 0x0000000c0d5e723e */ /* 0x000fe4000480605e */
[----:B------:R-:W-:Y:S02]  /*5e20*/  F2FP.SATFINITE.E5M2.F32.PACK_AB_MERGE_C R95, R17, R16, R95 ;  /* 0x00000010115f723e */ /* 0x000fe4000480605f */
[----:B------:R-:W-:Y:S02]  /*5e30*/  F2FP.SATFINITE.E5M2.F32.PACK_AB_MERGE_C R113, R23, R3, RZ ;  /* 0x000000031771723e */ /* 0x000fe400048060ff */
[----:B------:R-:W-:Y:S01]  /*5e40*/  F2FP.SATFINITE.E5M2.F32.PACK_AB_MERGE_C R114, R27, R22, RZ ;  /* 0x000000161b72723e */ /* 0x000fe200048060ff */
[----:B------:R1:W-:Y:S01]  /*5e50*/  STS.128 [R103+UR43+0x1200], R92 ;  /* 0x0012005c67007988 */ /* 0x0003e20008000c2b */
[----:B------:R-:W-:Y:S02]  /*5e60*/  F2FP.SATFINITE.E5M2.F32.PACK_AB_MERGE_C R116, R31, R26, RZ ;  /* 0x0000001a1f74723e */ /* 0x000fe400048060ff */
[----:B------:R-:W-:Y:S02]  /*5e70*/  F2FP.SATFINITE.E5M2.F32.PACK_AB_MERGE_C R117, R35, R30, RZ ;  /* 0x0000001e2375723e */ /* 0x000fe400048060ff */
[----:B------:R-:W-:Y:S02]  /*5e80*/  F2FP.SATFINITE.E5M2.F32.PACK_AB_MERGE_C R112, R2, R0, R113 ;  /* 0x000000000270723e */ /* 0x000fe40004806071 */
[----:B------:R-:W-:Y:S02]  /*5e90*/  F2FP.SATFINITE.E5M2.F32.PACK_AB_MERGE_C R113, R21, R20, R114 ;  /* 0x000000141571723e */ /* 0x000fe40004806072 */
[----:B------:R-:W-:Y:S02]  /*5ea0*/  F2FP.SATFINITE.E5M2.F32.PACK_AB_MERGE_C R114, R25, R24, R116 ;  /* 0x000000181972723e */ /* 0x000fe40004806074 */
[----:B------:R-:W-:Y:S02]  /*5eb0*/  F2FP.SATFINITE.E5M2.F32.PACK_AB_MERGE_C R115, R29, R28, R117 ;  /* 0x0000001c1d73723e */ /* 0x000fe40004806075 */
[----:B------:R-:W-:Y:S03]  /*5ec0*/  IADD3 R116, PT, PT, R44, 0x1, RZ ;  /* 0x000000012c747810 */ /* 0x000fe60007ffe0ff */
[----:B------:R1:W-:Y:S01]  /*5ed0*/  STS.128 [R102+0x1010], R112 ;  /* 0x0010107066007388 */ /* 0x0003e20000000c00 */
[----:B------:R-:W-:Y:S01]  /*5ee0*/  @!PT LDS RZ, [RZ] ;  /* 0x00000000fffff984 */ /* 0x000fe20000000800 */
[----:B------:R-:W-:Y:S01]  /*5ef0*/  @!PT LDS RZ, [RZ] ;  /* 0x00000000fffff984 */ /* 0x000fe20000000800 */
[----:B------:R-:W-:Y:S01]  /*5f00*/  @!PT LDS RZ, [RZ] ;  /* 0x00000000fffff984 */ /* 0x000fe20000000800 */
[----:B------:R-:W-:Y:S01]  /*5f10*/  @!PT LDS RZ, [RZ] ;  /* 0x00000000fffff984 */ /* 0x000fe20000000800 */
[----:B------:R3:W-:Y:S07]  /*5f20*/  MEMBAR.ALL.CTA ;  /* 0x0000000000007992 */ /* 0x0007ee0000008000 */
[----:B---3--:R-:W3:Y:S02]  /*5f30*/  FENCE.VIEW.ASYNC.S ;  /* 0x00000000000073c6 */ /* 0x008ee40000000000 */
[----:B---3--:R-:W-:Y:S06]  /*5f40*/  BAR.SYNC.DEFER_BLOCKING 0x1, 0x80 ;  /* 0x0042000000007b1d */ /* 0x008fec0000010000 */
[----:B------:R-:W-:Y:S05]  /*5f50*/  @P0 BRA `(.L_x_94) ;  /* 0x0000000000340947 */ /* 0x000fea0003800000 */
[----:B------:R-:W-:Y:S01]  /*5f60*/  UIADD3 UR12, UPT, UPT, UR43, 0x1200, URZ ;  /* 0x000012002b0c7890 */ /* 0x000fe2000fffe0ff */
[----:B------:R-:W-:Y:S01]  /*5f70*/  R2UR UR9, R91 ;  /* 0x000000005b0972ca */ /* 0x000fe200000e0000 */
[----:B------:R-:W-:Y:S01]  /*5f80*/  UIADD3 UR10, UP0, UPT, UR46, 0x680, URZ ;  /* 0x000006802e0a7890 */ /* 0x000fe2000ff1e0ff */
[----:B------:R-:W-:Y:S01]  /*5f90*/  R2UR UR8, R97 ;  /* 0x00000000610872ca */ /* 0x000fe200000e0000 */
[----:B------:R-:W-:Y:S02]  /*5fa0*/  UMOV UR7, UR36 ;  /* 0x0000002400077c82 */ /* 0x000fe40008000000 */
[----:B------:R-:W-:Y:S01]  /*5fb0*/  IMAD.U32 R109, RZ, RZ, UR12 ;  /* 0x0000000cff6d7e24 */ /* 0x000fe2000f8e00ff */
[----:B------:R-:W-:Y:S04]  /*5fc0*/  UIADD3.X UR11, UPT, UPT, URZ, UR47, URZ, UP0, !UPT ;  /* 0x0000002fff0b7290 */ /* 0x000fe800087fe4ff */
[----:B------:R-:W-:Y:S03]  /*5fd0*/  R2UR UR4, R109 ;  /* 0x000000006d0472ca */ /* 0x000fe600000e0000 */
[----:B------:R-:W-:Y:S02]  /*5fe0*/  USHF.L.U32 UR5, UR9, 0x6, URZ ;  /* 0x0000000609057899 */ /* 0x000fe400080006ff */
[----:B------:R-:W-:Y:S09]  /*5ff0*/  USHF.L.U32 UR6, UR8, 0x6, URZ ;  /* 0x0000000608067899 */ /* 0x000ff200080006ff */
[----:B------:R3:W-:Y:S01]  /*6000*/  UTMASTG.3D [UR4], [UR10] ;  /* 0x000000040a0073b5 */ /* 0x0007e20008010000 */
[----:B------:R0:W-:Y:S01]  /*6010*/  UTMACMDFLUSH ;  /* 0x00000000000079b7 */ /* 0x0001e20000000000 */
[----:B---3--:R-:W-:Y:S04]  /*6020*/  DEPBAR.LE SB0, 0x0 ;  /* 0x000080000000791a */ /* 0x008fe80000000000 */
.L_x_94:
[----:B------:R-:W-:Y:S05]  /*6030*/  BSYNC.RECONVERGENT B0 ;  /* 0x0000000000007941 */ /* 0x000fea0003800200 */
.L_x_93:
[----:B------:R-:W-:Y:S01]  /*6040*/  BAR.SYNC.DEFER_BLOCKING 0x1, 0x80 ;  /* 0x0042000000007b1d */ /* 0x000fe20000010000 */
[----:B------:R-:W-:Y:S01]  /*6050*/  ISETP.NE.AND P2, PT, R110, RZ, PT ;  /* 0x000000ff6e00720c */ /* 0x000fe20003f45270 */
[----:B------:R-:W-:Y:S01]  /*6060*/  IMAD.IADD R91, R43, 0x1, R79 ;  /* 0x000000012b5b7824 */ /* 0x000fe200078e024f */
[----:B------:R-:W-:Y:S01]  /*6070*/  ISETP.NE.AND P0, PT, R111, 0x2, PT ;  /* 0x000000026f00780c */ /* 0x000fe20003f05270 */
[----:B------:R-:W-:Y:S01]  /*6080*/  IMAD.IADD R97, R45, 0x1, R90 ;  /* 0x000000012d617824 */ /* 0x000fe200078e025a */
[----:B------:R-:W-:Y:S02]  /*6090*/  ISETP.NE.AND P1, PT, R116, 0x4, PT ;  /* 0x000000047400780c */ /* 0x000fe40003f25270 */
[----:B------:R-:W-:Y:S02]  /*60a0*/  SEL R0, RZ, 0x1, P0 ;  /* 0x00000001ff007807 */ /* 0x000fe40000000000 */
[----:B------:R-:W-:Y:S02]  /*60b0*/  SEL R3, RZ, 0x1, P1 ;  /* 0x00000001ff037807 */ /* 0x000fe40000800000 */
[----:B------:R-:W-:Y:S02]  /*60c0*/  LOP3.LUT R107, R107, R0, RZ, 0x3c, !PT ;  /* 0x000000006b6b7212 */ /* 0x000fe400078e3cff */
[----:B------:R-:W-:Y:S02]  /*60d0*/  LOP3.LUT R108, R108, R3, RZ, 0x3c, !PT ;  /* 0x000000036c6c7212 */ /* 0x000fe400078e3cff */
[----:B------:R-:W-:Y:S02]  /*60e0*/  @P2 R2UR UR36, R105 ;  /* 0x00000000692422ca */ /* 0x000fe400000e0000 */
[----:B------:R-:W-:Y:S02]  /*60f0*/  SEL R111, R111, RZ, P0 ;  /* 0x000000ff6f6f7207 */ /* 0x000fe40000000000 */
[----:B------:R-:W-:Y:S01]  /*6100*/  SEL R44, R116, RZ, P1 ;  /* 0x000000ff742c7207 */ /* 0x000fe20000800000 */
[----:B------:R-:W-:Y:S10]  /*6110*/  @P2 BRA `(.L_x_95) ;  /* 0xffffffe400842947 */ /* 0x000ff4000383ffff */
[----:B------:R-:W-:Y:S05]  /*6120*/  EXIT ;  /* 0x000000000000794d */ /* 0x000fea0003800000 */
.L_x_19:
[----:B--2---:R2:W1:Y:S02]  /*6130*/  SYNCS.PHASECHK.TRANS64.TRYWAIT P0, [R3+URZ+0xe0], R2 ;  /* 0x0000e002030075a7 */ /* 0x00446400080011ff */
[----:B-1----:R-:W-:Y:S05]  /*6140*/  @!P0 NANOSLEEP.SYNCS 0x989680 ;  /* 0x009896800000895d */ /* 0x002fea0003900000 */
[----:B------:R-:W1:Y:S02]  /*6150*/  @!P0 SYNCS.PHASECHK.TRANS64 P0, [R3+URZ+0xe0], R2 ;  /* 0x0000e002030085a7 */ /* 0x000e6400080010ff */
[----:B-1----:R-:W-:Y:S05]  /*6160*/  @!P0 BRA `(.L_x_19) ;  /* 0xfffffffc00f08947 */ /* 0x002fea000383ffff */
[----:B------:R-:W-:Y:S05]  /*6170*/  BRA `(.L_x_96) ;  /* 0xffffffb400087947 */ /* 0x000fea000383ffff */
.L_x_22:
[----:B-1----:R-:W-:-:S07]  /*6180*/  MOV R2, UR33 ;  /* 0x0000002100027c02 */ /* 0x002fce0008000f00 */
.L_x_97:
[----:B-1----:R1:W2:Y:S02]  /*6190*/  SYNCS.PHASECHK.TRANS64.TRYWAIT P0, [R2+URZ+0x28], R5 ;  /* 0x00002805020075a7 */ /* 0x0022a400080011ff */
[----:B--2---:R-:W-:Y:S05]  /*61a0*/  @!P0 NANOSLEEP.SYNCS 0x989680 ;  /* 0x009896800000895d */ /* 0x004fea0003900000 */
[----:B------:R-:W2:Y:S02]  /*61b0*/  @!P0 SYNCS.PHASECHK.TRANS64 P0, [R2+URZ+0x28], R5 ;  /* 0x00002805020085a7 */ /* 0x000ea400080010ff */
[----:B--2---:R-:W-:Y:S05]  /*61c0*/  @!P0 BRA `(.L_x_97) ;  /* 0xfffffffc00f08947 */ /* 0x004fea000383ffff */
[----:B------:R-:W-:Y:S05]  /*61d0*/  BRA `(.L_x_21) ;  /* 0xffffffb400587947 */ /* 0x000fea000383ffff */
.L_x_28:
[----:B-1----:R-:W-:-:S07]  /*61e0*/  MOV R2, UR17 ;  /* 0x0000001100027c02 */ /* 0x002fce0008000f00 */
.L_x_98:
[----:B-1----:R1:W2:Y:S02]  /*61f0*/  SYNCS.PHASECHK.TRANS64.TRYWAIT P0, [R2+URZ+0x28], R5 ;  /* 0x00002805020075a7 */ /* 0x0022a400080011ff */
[----:B--2---:R-:W-:Y:S05]  /*6200*/  @!P0 NANOSLEEP.SYNCS 0x989680 ;  /* 0x009896800000895d */ /* 0x004fea0003900000 */
[----:B------:R-:W2:Y:S02]  /*6210*/  @!P0 SYNCS.PHASECHK.TRANS64 P0, [R2+URZ+0x28], R5 ;  /* 0x00002805020085a7 */ /* 0x000ea400080010ff */
[----:B--2---:R-:W-:Y:S05]  /*6220*/  @!P0 BRA `(.L_x_98) ;  /* 0xfffffffc00f08947 */ /* 0x004fea000383ffff */
[----:B------:R-:W-:Y:S05]  /*6230*/  BRA `(.L_x_27) ;  /* 0xffffffb400fc7947 */ /* 0x000fea000383ffff */
.L_x_32:
[----:B-1----:R1:W2:Y:S02]  /*6240*/  SYNCS.PHASECHK.TRANS64.TRYWAIT P0, [R2+URZ+0x70], R3 ;  /* 0x00007003020075a7 */ /* 0x0022a400080011ff */
[----:B--2---:R-:W-:Y:S05]  /*6250*/  @!P0 NANOSLEEP.SYNCS 0x989680 ;  /* 0x009896800000895d */ /* 0x004fea0003900000 */
[----:B------:R-:W2:Y:S02]  /*6260*/  @!P0 SYNCS.PHASECHK.TRANS64 P0, [R2+URZ+0x70], R3 ;  /* 0x00007003020085a7 */ /* 0x000ea400080010ff */
[----:B--2---:R-:W-:Y:S05]  /*6270*/  @!P0 BRA `(.L_x_32) ;  /* 0xfffffffc00f08947 */ /* 0x004fea000383ffff */
[----:B------:R-:W-:Y:S05]  /*6280*/  BRA `(.L_x_99) ;  /* 0xffffffb800887947 */ /* 0x000fea000383ffff */
.L_x_36:
[----:B----4-:R-:W-:-:S07]  /*6290*/  MOV R0, UR5 ;  /* 0x0000000500007c02 */ /* 0x010fce0008000f00 */
.L_x_100:
[----:B-1----:R1:W2:Y:S02]  /*62a0*/  SYNCS.PHASECHK.TRANS64.TRYWAIT P0, [R0+URZ], R3 ;  /* 0x00000003000075a7 */ /* 0x0022a400080011ff */
[----:B--2---:R-:W-:Y:S05]  /*62b0*/  @!P0 NANOSLEEP.SYNCS 0x989680 ;  /* 0x009896800000895d */ /* 0x004fea0003900000 */
[----:B------:R-:W2:Y:S02]  /*62c0*/  @!P0 SYNCS.PHASECHK.TRANS64 P0, [R0+URZ], R3 ;  /* 0x00000003000085a7 */ /* 0x000ea400080010ff */
[----:B--2---:R-:W-:Y:S05]  /*62d0*/  @!P0 BRA `(.L_x_100) ;  /* 0xfffffffc00f08947 */ /* 0x004fea000383ffff */
[----:B------:R-:W-:Y:S05]  /*62e0*/  BRA `(.L_x_101) ;  /* 0xffffffbc00f87947 */ /* 0x000fea000383ffff */
.L_x_37:
[----:B----4-:R-:W-:-:S07]  /*62f0*/  MOV R0, UR5 ;  /* 0x0000000500007c02 */ /* 0x010fce0008000f00 */
.L_x_102:
[----:B-1----:R1:W2:Y:S02]  /*6300*/  SYNCS.PHASECHK.TRANS64.TRYWAIT P0, [R0+URZ], R3 ;  /* 0x00000003000075a7 */ /* 0x0022a400080011ff */
[----:B--2---:R-:W-:Y:S05]  /*6310*/  @!P0 NANOSLEEP.SYNCS 0x989680 ;  /* 0x009896800000895d */ /* 0x004fea0003900000 */
[----:B------:R-:W2:Y:S02]  /*6320*/  @!P0 SYNCS.PHASECHK.TRANS64 P0, [R0+URZ], R3 ;  /* 0x00000003000085a7 */ /* 0x000ea400080010ff */
[----:B--2---:R-:W-:Y:S05]  /*6330*/  @!P0 BRA `(.L_x_102) ;  /* 0xfffffffc00f08947 */ /* 0x004fea000383ffff */
[----:B------:R-:W-:Y:S05]  /*6340*/  BRA `(.L_x_103) ;  /* 0xffffffc000047947 */ /* 0x000fea000383ffff */
.L_x_38:
[----:B----4-:R-:W-:-:S07]  /*6350*/  MOV R0, UR5 ;  /* 0x0000000500007c02 */ /* 0x010fce0008000f00 */
.L_x_104:
[----:B-1----:R1:W2:Y:S02]  /*6360*/  SYNCS.PHASECHK.TRANS64.TRYWAIT P0, [R0+URZ], R3 ;  /* 0x00000003000075a7 */ /* 0x0022a400080011ff */
[----:B--2---:R-:W-:Y:S05]  /*6370*/  @!P0 NANOSLEEP.SYNCS 0x989680 ;  /* 0x009896800000895d */ /* 0x004fea0003900000 */
[----:B------:R-:W2:Y:S02]  /*6380*/  @!P0 SYNCS.PHASECHK.TRANS64 P0, [R0+URZ], R3 ;  /* 0x00000003000085a7 */ /* 0x000ea400080010ff */
[----:B--2---:R-:W-:Y:S05]  /*6390*/  @!P0 BRA `(.L_x_104) ;  /* 0xfffffffc00f08947 */ /* 0x004fea000383ffff */
[----:B------:R-:W-:Y:S05]  /*63a0*/  BRA `(.L_x_105) ;  /* 0xffffffc000107947 */ /* 0x000fea000383ffff */
.L_x_39:
[----:B----4-:R-:W-:-:S07]  /*63b0*/  MOV R0, UR5 ;  /* 0x0000000500007c02 */ /* 0x010fce0008000f00 */
.L_x_106:
[----:B-1----:R1:W2:Y:S02]  /*63c0*/  SYNCS.PHASECHK.TRANS64.TRYWAIT P0, [R0+URZ], R3 ;  /* 0x00000003000075a7 */ /* 0x0022a400080011ff */
[----:B--2---:R-:W-:Y:S05]  /*63d0*/  @!P0 NANOSLEEP.SYNCS 0x989680 ;  /* 0x009896800000895d */ /* 0x004fea0003900000 */
[----:B------:R-:W2:Y:S02]  /*63e0*/  @!P0 SYNCS.PHASECHK.TRANS64 P0, [R0+URZ], R3 ;  /* 0x00000003000085a7 */ /* 0x000ea400080010ff */
[----:B--2---:R-:W-:Y:S05]  /*63f0*/  @!P0 BRA `(.L_x_106) ;  /* 0xfffffffc00f08947 */ /* 0x004fea000383ffff */
[----:B------:R-:W-:Y:S05]  /*6400*/  BRA `(.L_x_107) ;  /* 0xffffffc0001c7947 */ /* 0x000fea000383ffff */
.L_x_42:
[----:B-1----:R1:W2:Y:S02]  /*6410*/  SYNCS.PHASECHK.TRANS64.TRYWAIT P0, [R0+URZ+0xd0], R5 ;  /* 0x0000d005000075a7 */ /* 0x0022a400080011ff */
[----:B--2---:R-:W-:Y:S05]  /*6420*/  @!P0 NANOSLEEP.SYNCS 0x989680 ;  /* 0x009896800000895d */ /* 0x004fea0003900000 */
[----:B------:R-:W2:Y:S02]  /*6430*/  @!P0 SYNCS.PHASECHK.TRANS64 P0, [R0+URZ+0xd0], R5 ;  /* 0x0000d005000085a7 */ /* 0x000ea400080010ff */
[----:B--2---:R-:W-:Y:S05]  /*6440*/  @!P0 BRA `(.L_x_42) ;  /* 0xfffffffc00f08947 */ /* 0x004fea000383ffff */
[----:B------:R-:W-:Y:S05]  /*6450*/  BRA `(.L_x_108) ;  /* 0xffffffc000787947 */ /* 0x000fea000383ffff */
.L_x_43:
[----:B------:R-:W-:-:S07]  /*6460*/  MOV R0, UR5 ;  /* 0x0000000500007c02 */ /* 0x000fce0008000f00 */
.L_x_109:
[----:B-1----:R1:W2:Y:S02]  /*6470*/  SYNCS.PHASECHK.TRANS64.TRYWAIT P0, [R0+URZ+0x80], R5 ;  /* 0x00008005000075a7 */ /* 0x0022a400080011ff */
[----:B--2---:R-:W-:Y:S05]  /*6480*/  @!P0 NANOSLEEP.SYNCS 0x989680 ;  /* 0x009896800000895d */ /* 0x004fea0003900000 */
[----:B------:R-:W2:Y:S02]  /*6490*/  @!P0 SYNCS.PHASECHK.TRANS64 P0, [R0+URZ+0x80], R5 ;  /* 0x00008005000085a7 */ /* 0x000ea400080010ff */
[----:B--2---:R-:W-:Y:S05]  /*64a0*/  @!P0 BRA `(.L_x_109) ;  /* 0xfffffffc00f08947 */ /* 0x004fea000383ffff */
[----:B------:R-:W-:Y:S05]  /*64b0*/  BRA `(.L_x_110) ;  /* 0xffffffc000887947 */ /* 0x000fea000383ffff */
.L_x_44:
[----:B-1----:R1:W2:Y:S02]  /*64c0*/  SYNCS.PHASECHK.TRANS64.TRYWAIT P1, [R0+URZ+0x70], R5 ;  /* 0x00007005000075a7 */ /* 0x0022a400080211ff */
[----:B--2---:R-:W-:Y:S05]  /*64d0*/  @!P1 NANOSLEEP.SYNCS 0x989680 ;  /* 0x009896800000995d */ /* 0x004fea0003900000 */
[----:B------:R-:W2:Y:S02]  /*64e0*/  @!P1 SYNCS.PHASECHK.TRANS64 P1, [R0+URZ+0x70], R5 ;  /* 0x00007005000095a7 */ /* 0x000ea400080210ff */
[----:B--2---:R-:W-:Y:S05]  /*64f0*/  @!P1 BRA `(.L_x_44) ;  /* 0xfffffffc00f09947 */ /* 0x004fea000383ffff */
[----:B------:R-:W-:Y:S05]  /*6500*/  BRA `(.L_x_111) ;  /* 0xffffffc000b87947 */ /* 0x000fea000383ffff */
.L_x_47:
[----:B------:R-:W-:-:S07]  /*6510*/  MOV R0, UR5 ;  /* 0x0000000500007c02 */ /* 0x000fce0008000f00 */
.L_x_112:
[----:B-1----:R1:W2:Y:S02]  /*6520*/  SYNCS.PHASECHK.TRANS64.TRYWAIT P0, [R0+URZ+0x80], R3 ;  /* 0x00008003000075a7 */ /* 0x0022a400080011ff */
[----:B--2---:R-:W-:Y:S05]  /*6530*/  @!P0 NANOSLEEP.SYNCS 0x989680 ;  /* 0x009896800000895d */ /* 0x004fea0003900000 */
[----:B------:R-:W2:Y:S02]  /*6540*/  @!P0 SYNCS.PHASECHK.TRANS64 P0, [R0+URZ+0x80], R3 ;  /* 0x00008003000085a7 */ /* 0x000ea400080010ff */
[----:B--2---:R-:W-:Y:S05]  /*6550*/  @!P0 BRA `(.L_x_112) ;  /* 0xfffffffc00f08947 */ /* 0x004fea000383ffff */
[----:B------:R-:W-:Y:S05]  /*6560*/  BRA `(.L_x_46) ;  /* 0xffffffc4000c7947 */ /* 0x000fea000383ffff */
.L_x_54:
[----:B-1----:R1:W2:Y:S02]  /*6570*/  SYNCS.PHASECHK.TRANS64.TRYWAIT P1, [R0+URZ+0x70], R5 ;  /* 0x00007005000075a7 */ /* 0x0022a400080211ff */
[----:B--2---:R-:W-:Y:S05]  /*6580*/  @!P1 NANOSLEEP.SYNCS 0x989680 ;  /* 0x009896800000995d */ /* 0x004fea0003900000 */
[----:B------:R-:W2:Y:S02]  /*6590*/  @!P1 SYNCS.PHASECHK.TRANS64 P1, [R0+URZ+0x70], R5 ;  /* 0x00007005000095a7 */ /* 0x000ea400080210ff */
[----:B--2---:R-:W-:Y:S05]  /*65a0*/  @!P1 BRA `(.L_x_54) ;  /* 0xfffffffc00f09947 */ /* 0x004fea000383ffff */
[----:B------:R-:W-:Y:S05]  /*65b0*/  BRA `(.L_x_113) ;  /* 0xffffffc8006c7947 */ /* 0x000fea000383ffff */
.L_x_55:
[----:B------:R-:W-:-:S07]  /*65c0*/  MOV R3, UR8 ;  /* 0x0000000800037c02 */ /* 0x000fce0008000f00 */
.L_x_114:
[----:B-1----:R1:W2:Y:S02]  /*65d0*/  SYNCS.PHASECHK.TRANS64.TRYWAIT P0, [R3+URZ+0xb0], R0 ;  /* 0x0000b000030075a7 */ /* 0x0022a400080011ff */
[----:B--2---:R-:W-:Y:S05]  /*65e0*/  @!P0 NANOSLEEP.SYNCS 0x989680 ;  /* 0x009896800000895d */ /* 0x004fea0003900000 */
[----:B------:R-:W2:Y:S02]  /*65f0*/  @!P0 SYNCS.PHASECHK.TRANS64 P0, [R3+URZ+0xb0], R0 ;  /* 0x0000b000030085a7 */ /* 0x000ea400080010ff */
[----:B--2---:R-:W-:Y:S05]  /*6600*/  @!P0 BRA `(.L_x_114) ;  /* 0xfffffffc00f08947 */ /* 0x004fea000383ffff */
[----:B------:R-:W-:Y:S05]  /*6610*/  BRA `(.L_x_115) ;  /* 0xffffffc800bc7947 */ /* 0x000fea000383ffff */
.L_x_58:
[----:B------:R-:W-:Y:S07]  /*6620*/  MOV R0, UR7 ;  /* 0x0000000700007c02 */ /* 0x000fee0008000f00 */
.L_x_116:
[----:B-1----:R1:W2:Y:S02]  /*6630*/  SYNCS.PHASECHK.TRANS64.TRYWAIT P0, [R0+URZ], R3 ;  /* 0x00000003000075a7 */ /* 0x0022a400080011ff */
[----:B--2---:R-:W-:Y:S05]  /*6640*/  @!P0 NANOSLEEP.SYNCS 0x989680 ;  /* 0x009896800000895d */ /* 0x004fea0003900000 */
[----:B------:R-:W2:Y:S02]  /*6650*/  @!P0 SYNCS.PHASECHK.TRANS64 P0, [R0+URZ], R3 ;  /* 0x00000003000085a7 */ /* 0x000ea400080010ff */
[----:B--2---:R-:W-:Y:S05]  /*6660*/  @!P0 BRA `(.L_x_116) ;  /* 0xfffffffc00f08947 */ /* 0x004fea000383ffff */
[----:B------:R-:W-:Y:S05]  /*6670*/  BRA `(.L_x_57) ;  /* 0xffffffc800d87947 */ /* 0x000fea000383ffff */
.L_x_61:
[----:B------:R-:W-:-:S07]  /*6680*/  MOV R0, UR5 ;  /* 0x0000000500007c02 */ /* 0x000fce0008000f00 */
.L_x_117:
[----:B--2---:R2:W3:Y:S02]  /*6690*/  SYNCS.PHASECHK.TRANS64.TRYWAIT P0, [R0+URZ], R3 ;  /* 0x00000003000075a7 */ /* 0x0044e400080011ff */
[----:B---3--:R-:W-:Y:S05]  /*66a0*/  @!P0 NANOSLEEP.SYNCS 0x989680 ;  /* 0x009896800000895d */ /* 0x008fea0003900000 */
[----:B------:R-:W3:Y:S02]  /*66b0*/  @!P0 SYNCS.PHASECHK.TRANS64 P0, [R0+URZ], R3 ;  /* 0x00000003000085a7 */ /* 0x000ee400080010ff */
[----:B---3--:R-:W-:Y:S05]  /*66c0*/  @!P0 BRA `(.L_x_117) ;  /* 0xfffffffc00f08947 */ /* 0x008fea000383ffff */
[----:B------:R-:W-:Y:S05]  /*66d0*/  BRA `(.L_x_118) ;  /* 0xffffffcc008c7947 */ /* 0x000fea000383ffff */
.L_x_62:
[----:B------:R-:W-:-:S07]  /*66e0*/  MOV R0, UR5 ;  /* 0x0000000500007c02 */ /* 0x000fce0008000f00 */
.L_x_119:
[----:B-1----:R1:W2:Y:S02]  /*66f0*/  SYNCS.PHASECHK.TRANS64.TRYWAIT P0, [R0+URZ], R3 ;  /* 0x00000003000075a7 */ /* 0x0022a400080011ff */
[----:B--2---:R-:W-:Y:S05]  /*6700*/  @!P0 NANOSLEEP.SYNCS 0x989680 ;  /* 0x009896800000895d */ /* 0x004fea0003900000 */
[----:B------:R-:W2:Y:S02]  /*6710*/  @!P0 SYNCS.PHASECHK.TRANS64 P0, [R0+URZ], R3 ;  /* 0x00000003000085a7 */ /* 0x000ea400080010ff */
[----:B--2---:R-:W-:Y:S05]  /*6720*/  @!P0 BRA `(.L_x_119) ;  /* 0xfffffffc00f08947 */ /* 0x004fea000383ffff */
[----:B------:R-:W-:Y:S05]  /*6730*/  BRA `(.L_x_120) ;  /* 0xffffffcc00987947 */ /* 0x000fea000383ffff */
.L_x_63:
[----:B------:R-:W-:-:S07]  /*6740*/  MOV R0, UR5 ;  /* 0x0000000500007c02 */ /* 0x000fce0008000f00 */
.L_x_121:
[----:B-1----:R1:W2:Y:S02]  /*6750*/  SYNCS.PHASECHK.TRANS64.TRYWAIT P0, [R0+URZ], R3 ;  /* 0x00000003000075a7 */ /* 0x0022a400080011ff */
[----:B--2---:R-:W-:Y:S05]  /*6760*/  @!P0 NANOSLEEP.SYNCS 0x989680 ;  /* 0x009896800000895d */ /* 0x004fea0003900000 */
[----:B------:R-:W2:Y:S02]  /*6770*/  @!P0 SYNCS.PHASECHK.TRANS64 P0, [R0+URZ], R3 ;  /* 0x00000003000085a7 */ /* 0x000ea400080010ff */
[----:B--2---:R-:W-:Y:S05]  /*6780*/  @!P0 BRA `(.L_x_121) ;  /* 0xfffffffc00f08947 */ /* 0x004fea000383ffff */
[----:B------:R-:W-:Y:S05]  /*6790*/  BRA `(.L_x_122) ;  /* 0xffffffcc00a47947 */ /* 0x000fea000383ffff */
.L_x_64:
[----:B------:R-:W-:-:S07]  /*67a0*/  MOV R0, UR7 ;  /* 0x0000000700007c02 */ /* 0x000fce0008000f00 */
.L_x_123:
[----:B-1----:R1:W2:Y:S02]  /*67b0*/  SYNCS.PHASECHK.TRANS64.TRYWAIT P0, [R0+URZ], R3 ;  /* 0x00000003000075a7 */ /* 0x0022a400080011ff */
[----:B--2---:R-:W-:Y:S05]  /*67c0*/  @!P0 NANOSLEEP.SYNCS 0x989680 ;  /* 0x009896800000895d */ /* 0x004fea0003900000 */
[----:B------:R-:W2:Y:S02]  /*67d0*/  @!P0 SYNCS.PHASECHK.TRANS64 P0, [R0+URZ], R3 ;  /* 0x00000003000085a7 */ /* 0x000ea400080010ff */
[----:B--2---:R-:W-:Y:S05]  /*67e0*/  @!P0 BRA `(.L_x_123) ;  /* 0xfffffffc00f08947 */ /* 0x004fea000383ffff */
[----:B------:R-:W-:Y:S05]  /*67f0*/  BRA `(.L_x_124) ;  /* 0xffffffcc00b07947 */ /* 0x000fea000383ffff */
.L_x_69:
[----:B---3--:R3:W1:Y:S02]  /*6800*/  SYNCS.PHASECHK.TRANS64.TRYWAIT P0, [R0+URZ+0x70], R3 ;  /* 0x00007003000075a7 */ /* 0x00866400080011ff */
[----:B-1----:R-:W-:Y:S05]  /*6810*/  @!P0 NANOSLEEP.SYNCS 0x989680 ;  /* 0x009896800000895d */ /* 0x002fea0003900000 */
[----:B------:R-:W1:Y:S02]  /*6820*/  @!P0 SYNCS.PHASECHK.TRANS64 P0, [R0+URZ+0x70], R3 ;  /* 0x00007003000085a7 */ /* 0x000e6400080010ff */
[----:B-1----:R-:W-:Y:S05]  /*6830*/  @!P0 BRA `(.L_x_69) ;  /* 0xfffffffc00f08947 */ /* 0x002fea000383ffff */
[----:B------:R-:W-:Y:S05]  /*6840*/  BRA `(.L_x_125) ;  /* 0xffffffd000ac7947 */ /* 0x000fea000383ffff */
.L_x_72:
[----:B------:R-:W-:Y:S07]  /*6850*/  MOV R0, UR6 ;  /* 0x0000000600007c02 */ /* 0x000fee0008000f00 */
.L_x_126:
[----:B-1----:R1:W3:Y:S02]  /*6860*/  SYNCS.PHASECHK.TRANS64.TRYWAIT P0, [R0+URZ+0x68], R3 ;  /* 0x00006803000075a7 */ /* 0x0022e400080011ff */
[----:B---3--:R-:W-:Y:S05]  /*6870*/  @!P0 NANOSLEEP.SYNCS 0x989680 ;  /* 0x009896800000895d */ /* 0x008fea0003900000 */
[----:B------:R-:W3:Y:S02]  /*6880*/  @!P0 SYNCS.PHASECHK.TRANS64 P0, [R0+URZ+0x68], R3 ;  /* 0x00006803000085a7 */ /* 0x000ee400080010ff */
[----:B---3--:R-:W-:Y:S05]  /*6890*/  @!P0 BRA `(.L_x_126) ;  /* 0xfffffffc00f08947 */ /* 0x008fea000383ffff */
[----:B------:R-:W-:Y:S05]  /*68a0*/  BRA `(.L_x_71) ;  /* 0xffffffd400987947 */ /* 0x000fea000383ffff */
.L_x_75:
[----:B------:R-:W-:Y:S07]  /*68b0*/  MOV R3, UR6 ;  /* 0x0000000600037c02 */ /* 0x000fee0008000f00 */
.L_x_127:
[----:B-1----:R1:W2:Y:S02]  /*68c0*/  SYNCS.PHASECHK.TRANS64.TRYWAIT P2, [R3+URZ+0x58], R26 ;  /* 0x0000581a030075a7 */ /* 0x0022a400080411ff */
[----:B--2---:R-:W-:Y:S05]  /*68d0*/  @!P2 NANOSLEEP.SYNCS 0x989680 ;  /* 0x009896800000a95d */ /* 0x004fea0003900000 */
[----:B------:R-:W2:Y:S02]  /*68e0*/  @!P2 SYNCS.PHASECHK.TRANS64 P2, [R3+URZ+0x58], R26 ;  /* 0x0000581a0300a5a7 */ /* 0x000ea400080410ff */
[----:B--2---:R-:W-:Y:S05]  /*68f0*/  @!P2 BRA `(.L_x_127) ;  /* 0xfffffffc00f0a947 */ /* 0x004fea000383ffff */
[----:B------:R-:W-:Y:S05]  /*6900*/  BRA `(.L_x_128) ;  /* 0xffffffd8002c7947 */ /* 0x000fea000383ffff */
.L_x_78:
[----:B--2---:R2:W4:Y:S02]  /*6910*/  SYNCS.PHASECHK.TRANS64.TRYWAIT P0, [R0+URZ+0x70], R3 ;  /* 0x00007003000075a7 */ /* 0x00452400080011ff */
[----:B----4-:R-:W-:Y:S05]  /*6920*/  @!P0 NANOSLEEP.SYNCS 0x989680 ;  /* 0x009896800000895d */ /* 0x010fea0003900000 */
[----:B------:R-:W4:Y:S02]  /*6930*/  @!P0 SYNCS.PHASECHK.TRANS64 P0, [R0+URZ+0x70], R3 ;  /* 0x00007003000085a7 */ /* 0x000f2400080010ff */
[----:B----4-:R-:W-:Y:S05]  /*6940*/  @!P0 BRA `(.L_x_78) ;  /* 0xfffffffc00f08947 */ /* 0x010fea000383ffff */
[----:B------:R-:W-:Y:S05]  /*6950*/  BRA `(.L_x_129) ;  /* 0xffffffdc00887947 */ /* 0x000fea000383ffff */
.L_x_89:
[----:B-1----:R-:W-:Y:S04]  /*6960*/  MOV R0, UR43 ;  /* 0x0000002b00007c02 */ /* 0x002fe80008000f00 */
[----:B------:R1:W2:Y:S03]  /*6970*/  SYNCS.PHASECHK.TRANS64.TRYWAIT P1, [R0+URZ+0x50], R3 ;  /* 0x00005003000075a7 */ /* 0x0002a600080211ff */
[----:B--2---:R-:W-:Y:S05]  /*6980*/  @!P1 NANOSLEEP.SYNCS 0x989680 ;  /* 0x009896800000995d */ /* 0x004fea0003900000 */
[----:B------:R-:W2:Y:S02]  /*6990*/  @!P1 SYNCS.PHASECHK.TRANS64 P1, [R0+URZ+0x50], R3 ;  /* 0x00005003000095a7 */ /* 0x000ea400080210ff */
[----:B--2---:R-:W-:Y:S05]  /*69a0*/  @!P1 BRA `(.L_x_89) ;  /* 0xfffffffc00ec9947 */ /* 0x004fea000383ffff */
[----:B------:R-:W-:Y:S05]  /*69b0*/  BRA `(.L_x_88) ;  /* 0xffffffe8007c7947 */ /* 0x000fea000383ffff */
.L_x_91:
[----:B-1----:R1:W4:Y:S02]  /*69c0*/  SYNCS.PHASECHK.TRANS64.TRYWAIT P1, [R92+URZ+0x90], R7 ;  /* 0x000090075c0075a7 */ /* 0x00232400080211ff */
[----:B----4-:R-:W-:Y:S05]  /*69d0*/  @!P1 NANOSLEEP.SYNCS 0x989680 ;  /* 0x009896800000995d */ /* 0x010fea0003900000 */
[----:B------:R-:W4:Y:S02]  /*69e0*/  @!P1 SYNCS.PHASECHK.TRANS64 P1, [R92+URZ+0x90], R7 ;  /* 0x000090075c0095a7 */ /* 0x000f2400080210ff */
[----:B----4-:R-:W-:Y:S05]  /*69f0*/  @!P1 BRA `(.L_x_91) ;  /* 0xfffffffc00f09947 */ /* 0x010fea000383ffff */
[----:B------:R-:W-:Y:S05]  /*6a00*/  BRA `(.L_x_90) ;  /* 0xffffffe800b87947 */ /* 0x000fea000383ffff */
        .weak           $__internal_0_$__cuda_sm10x_tcgen05_guardrail_trap_col_being_dealloced_not_returned_by_alloc
        .type           $__internal_0_$__cuda_sm10x_tcgen05_guardrail_trap_col_being_dealloced_not_returned_by_alloc,@function
        .size           $__internal_0_$__cuda_sm10x_tcgen05_guardrail_trap_col_being_dealloced_not_returned_by_alloc,($__internal_1_$__cuda_sm10x_tcgen05_guardrail_trap_phase_invalid_during_alloc - $__internal_0_$__cuda_sm10x_tcgen05_guardrail_trap_col_being_dealloced_not_returned_by_alloc)
$__internal_0_$__cuda_sm10x_tcgen05_guardrail_trap_col_being_dealloced_not_returned_by_alloc:
[----:B------:R-:W-:Y:S05]  /*6a10*/  BPT.TRAP 0x1 ;  /* 0x000000040000795c */ /* 0x000fea0000300000 */
[----:B------:R-:W-:-:S04]  /*6a20*/  HFMA2 R3, -RZ, RZ, 0, 0 ;  /* 0x00000000ff037431 */ /* 0x000fc800000001ff */
[----:B------:R-:W-:Y:S05]  /*6a30*/  RET.REL.NODEC R2 `(_ZN7cutlass13device_kernelINS_4gemm6kernel13GemmUniversalIN4cute5tupleIJiiiiEEENS1_10collective13CollectiveMmaINS1_35MainloopSm100TmaUmmaWarpSpecializedILi5ELi2ELi4ENS5_IJNS4_1CILi1EEESB_SB_EEEEENS5_IJNSA_ILi64EEESE_SE_EEENS_12float_e5m2_tENS5_IJlSB_lEEESG_SH_NS4_8TiledMMAINS4_8MMA_AtomIJNS4_10MMA_TraitsINS4_19SM100_MMA_F8F6F4_SSEJSG_SG_fSE_SE_NS4_17integral_constantINS4_4UMMA5MajorELSO_0EEESP_NSM_INSN_7ScaleInELSQ_0EEESR_EEEEEENS4_6LayoutISC_NS5_IJNSA_ILi0EEESV_SV_EEEEENS5_IJNS4_10UnderscoreESY_SY_EEEEENS4_13SM90_TMA_LOADENS4_14ComposedLayoutINS4_7SwizzleILi2ELi4ELi3EEENS4_18smem_ptr_flag_bitsILi8EEENSU_INS5_IJNSA_ILi8EEESE_EEENS5_IJSE_SB_EEEEEEEvNS4_8identityES11_S1B_vS1C_EENS_8epilogue10collective18CollectiveEpilogueINS1E_23Sm100TmaWarpSpecializedILi1ELi1ELi32ELb0ELb0EEEJSF_NS5_IJNSU_ISE_SB_EES1J_EEESG_SH_SG_SH_NS1E_6fusion15FusionCallbacksIS1I_NS1L_17LinearCombinationISG_fSG_fLNS_15FloatRoundStyleE2EEESF_S1K_JEEENS4_5SM1004TMEM4LOAD26SM100_TMEM_LOAD_16dp32b32xES11_S1B_NS4_39AutoVectorizingCopyWithAssumedAlignmentILi128EEENS4_14SM90_TMA_STOREES1B_S1W_S1W_EEEvvEEEEvNT_6ParamsE) ;  /* 0xffffff9402707950 */ /* 0x000fea0003c3ffff */
        .weak           $__internal_1_$__cuda_sm10x_tcgen05_guardrail_trap_phase_invalid_during_alloc
        .type           $__internal_1_$__cuda_sm10x_tcgen05_guardrail_trap_phase_invalid_during_alloc,@function
        .size           $__internal_1_$__cuda_sm10x_tcgen05_guardrail_trap_phase_invalid_during_alloc,($__internal_2_$__cuda_sm10x_tcgen05_guardrail_trap_unallocated_columns_being_dealloced - $__internal_1_$__cuda_sm10x_tcgen05_guardrail_trap_phase_invalid_during_alloc)
$__internal_1_$__cuda_sm10x_tcgen05_guardrail_trap_phase_invalid_during_alloc:
[----:B------:R-:W-:Y:S05]  /*6a40*/  BPT.TRAP 0x1 ;  /* 0x000000040000795c */ /* 0x000fea0000300000 */
[----:B------:R-:W-:-:S04]  /*6a50*/  MOV R3, 0x0 ;  /* 0x0000000000037802 */ /* 0x000fc80000000f00 */
[----:B------:R-:W-:Y:S05]  /*6a60*/  RET.REL.NODEC R2 `(_ZN7cutlass13device_kernelINS_4gemm6kernel13GemmUniversalIN4cute5tupleIJiiiiEEENS1_10collective13CollectiveMmaINS1_35MainloopSm100TmaUmmaWarpSpecializedILi5ELi2ELi4ENS5_IJNS4_1CILi1EEESB_SB_EEEEENS5_IJNSA_ILi64EEESE_SE_EEENS_12float_e5m2_tENS5_IJlSB_lEEESG_SH_NS4_8TiledMMAINS4_8MMA_AtomIJNS4_10MMA_TraitsINS4_19SM100_MMA_F8F6F4_SSEJSG_SG_fSE_SE_NS4_17integral_constantINS4_4UMMA5MajorELSO_0EEESP_NSM_INSN_7ScaleInELSQ_0EEESR_EEEEEENS4_6LayoutISC_NS5_IJNSA_ILi0EEESV_SV_EEEEENS5_IJNS4_10UnderscoreESY_SY_EEEEENS4_13SM90_TMA_LOADENS4_14ComposedLayoutINS4_7SwizzleILi2ELi4ELi3EEENS4_18smem_ptr_flag_bitsILi8EEENSU_INS5_IJNSA_ILi8EEESE_EEENS5_IJSE_SB_EEEEEEEvNS4_8identityES11_S1B_vS1C_EENS_8epilogue10collective18CollectiveEpilogueINS1E_23Sm100TmaWarpSpecializedILi1ELi1ELi32ELb0ELb0EEEJSF_NS5_IJNSU_ISE_SB_EES1J_EEESG_SH_SG_SH_NS1E_6fusion15FusionCallbacksIS1I_NS1L_17LinearCombinationISG_fSG_fLNS_15FloatRoundStyleE2EEESF_S1K_JEEENS4_5SM1004TMEM4LOAD26SM100_TMEM_LOAD_16dp32b32xES11_S1B_NS4_39AutoVectorizingCopyWithAssumedAlignmentILi128EEENS4_14SM90_TMA_STOREES1B_S1W_S1W_EEEvvEEEEvNT_6ParamsE) ;  /* 0xffffff9402647950 */ /* 0x000fea0003c3ffff */
        .weak           $__internal_2_$__cuda_sm10x_tcgen05_guardrail_trap_unallocated_columns_being_dealloced
        .type           $__internal_2_$__cuda_sm10x_tcgen05_guardrail_trap_unallocated_columns_being_dealloced,@function
        .size           $__internal_2_$__cuda_sm10x_tcgen05_guardrail_trap_unallocated_columns_being_dealloced,(.L_x_131 - $__internal_2_$__cuda_sm10x_tcgen05_guardrail_trap_unallocated_columns_being_dealloced)
$__internal_2_$__cuda_sm10x_tcgen05_guardrail_trap_unallocated_columns_being_dealloced:
[----:B------:R-:W-:Y:S05]  /*6a70*/  BPT.TRAP 0x1 ;  /* 0x000000040000795c */ /* 0x000fea0000300000 */
[----:B------:R-:W-:-:S04]  /*6a80*/  HFMA2 R3, -RZ, RZ, 0, 0 ;  /* 0x00000000ff037431 */ /* 0x000fc800000001ff */
[----:B------:R-:W-:Y:S05]  /*6a90*/  RET.REL.NODEC R2 `(_ZN7cutlass13device_kernelINS_4gemm6kernel13GemmUniversalIN4cute5tupleIJiiiiEEENS1_10collective13CollectiveMmaINS1_35MainloopSm100TmaUmmaWarpSpecializedILi5ELi2ELi4ENS5_IJNS4_1CILi1EEESB_SB_EEEEENS5_IJNSA_ILi64EEESE_SE_EEENS_12float_e5m2_tENS5_IJlSB_lEEESG_SH_NS4_8TiledMMAINS4_8MMA_AtomIJNS4_10MMA_TraitsINS4_19SM100_MMA_F8F6F4_SSEJSG_SG_fSE_SE_NS4_17integral_constantINS4_4UMMA5MajorELSO_0EEESP_NSM_INSN_7ScaleInELSQ_0EEESR_EEEEEENS4_6LayoutISC_NS5_IJNSA_ILi0EEESV_SV_EEEEENS5_IJNS4_10UnderscoreESY_SY_EEEEENS4_13SM90_TMA_LOADENS4_14ComposedLayoutINS4_7SwizzleILi2ELi4ELi3EEENS4_18smem_ptr_flag_bitsILi8EEENSU_INS5_IJNSA_ILi8EEESE_EEENS5_IJSE_SB_EEEEEEEvNS4_8identityES11_S1B_vS1C_EENS_8epilogue10collective18CollectiveEpilogueINS1E_23Sm100TmaWarpSpecializedILi1ELi1ELi32ELb0ELb0EEEJSF_NS5_IJNSU_ISE_SB_EES1J_EEESG_SH_SG_SH_NS1E_6fusion15FusionCallbacksIS1I_NS1L_17LinearCombinationISG_fSG_fLNS_15FloatRoundStyleE2EEESF_S1K_JEEENS4_5SM1004TMEM4LOAD26SM100_TMEM_LOAD_16dp32b32xES11_S1B_NS4_39AutoVectorizingCopyWithAssumedAlignmentILi128EEENS4_14SM90_TMA_STOREES1B_S1W_S1W_EEEvvEEEEvNT_6ParamsE) ;  /* 0xffffff9402587950 */ /* 0x000fea0003c3ffff */
.L_x_130:
[----:B------:R-:W-:-:S00]  /*6aa0*/  BRA `(.L_x_130) ;  /* 0xfffffffc00fc7947 */ /* 0x000fc0000383ffff */
[----:B------:R-:W-:-:S00]  /*6ab0*/  NOP ;  /* 0x0000000000007918 */ /* 0x000fc00000000000 */
        /* <DEDUP_REMOVED lines=12> */
.L_x_131:


//--------------------- .nv.global.init           --------------------------
	.section	.nv.global.init,"aw",@progbits
.nv.global.init:
	.type		$str$27,@object
	.size		$str$27,($str$28 - $str$27)
$str$27:
        /*0000*/ 	.byte	0x28, 0x61, 0x64, 0x64, 0x72, 0x65, 0x73, 0x73, 0x20, 0x26, 0x20, 0x6d, 0x61, 0x73, 0x6b, 0x29
        /*0010*/ 	.byte	0x20, 0x3d, 0x3d, 0x20, 0x30, 0x00
	.type		$str$28,@object
	.size		$str$28,($str$26 - $str$28)
$str$28:
        /*0016*/ 	.byte	0x2f, 0x74, 0x6d, 0x70, 0x2f, 0x63, 0x75, 0x74, 0x6c, 0x61, 0x73, 0x73, 0x5f, 0x73, 0x77, 0x65
        /*0026*/ 	.byte	0x65, 0x70, 0x5f, 0x73, 0x72, 0x63, 0x2f, 0x69, 0x6e, 0x63, 0x6c, 0x75, 0x64, 0x65, 0x2f, 0x63
        /*0036*/ 	.byte	0x75, 0x74, 0x65, 0x2f, 0x70, 0x6f, 0x69, 0x6e, 0x74, 0x65, 0x72, 0x5f, 0x66, 0x6c, 0x61, 0x67
        /*0046*/ 	.byte	0x67, 0x65, 0x64, 0x2e, 0x68, 0x70, 0x70, 0x00
	.type		$str$26,@object
	.size		$str$26,($str$25 - $str$26)
$str$26:
        /*004e*/ 	.byte	0x2f, 0x74, 0x6d, 0x70, 0x2f, 0x63, 0x75, 0x74, 0x6c, 0x61, 0x73, 0x73, 0x5f, 0x73, 0x77, 0x65
        /*005e*/ 	.byte	0x65, 0x70, 0x5f, 0x73, 0x72, 0x63, 0x2f, 0x69, 0x6e, 0x63, 0x6c, 0x75, 0x64, 0x65, 0x2f, 0x63
        /*006e*/ 	.byte	0x75, 0x74, 0x65, 0x2f, 0x61, 0x74, 0x6f, 0x6d, 0x2f, 0x63, 0x6f, 0x70, 0x79, 0x5f, 0x74, 0x72
        /*007e*/ 	.byte	0x61, 0x69, 0x74, 0x73, 0x5f, 0x73, 0x6d, 0x31, 0x30, 0x30, 0x2e, 0x68, 0x70, 0x70, 0x00
	.type		$str$25,@object
	.size		$str$25,(__unnamed_1 - $str$25)
$str$25:
        /*008d*/ 	.byte	0x28, 0x28, 0x75, 0x69, 0x6e, 0x74, 0x33, 0x32, 0x5f, 0x74, 0x28, 0x74, 0x68, 0x72, 0x65, 0x61
        /*009d*/ 	.byte	0x64, 0x49, 0x64, 0x78, 0x2e, 0x78, 0x29, 0x20, 0x2f, 0x20, 0x33, 0x32, 0x29, 0x20, 0x25, 0x20
        /*00ad*/ 	.byte	0x34, 0x29, 0x20, 0x3d, 0x3d, 0x20, 0x28, 0x28, 0x28, 0x74, 0x6d, 0x65, 0x6d, 0x5f, 0x61, 0x64
        /*00bd*/ 	.byte	0x64, 0x72, 0x20, 0x3e, 0x3e, 0x20, 0x31, 0x36, 0x29, 0x20, 0x2f, 0x20, 0x33, 0x32, 0x29, 0x20
        /*00cd*/ 	.byte	0x25, 0x20, 0x34, 0x29, 0x00
	.type		__unnamed_1,@object
	.size		__unnamed_1,(__unnamed_2 - __unnamed_1)
__unnamed_1:
        /*00d2*/ 	.byte	0x61, 0x75, 0x74, 0x6f, 0x20, 0x63, 0x75, 0x74, 0x65, 0x3a, 0x3a, 0x61, 0x73, 0x5f, 0x70, 0x6f
        /* <DEDUP_REMOVED lines=24> */
        /*0262*/ 	.byte	0x3c, 0x34, 0x30, 0x39, 0x36, 0x3e, 0x3e, 0x3e, 0x3e, 0x5d, 0x00
	.type		__unnamed_2,@object
	.size		__unnamed_2,(.L_2 - __unnamed_2)
__unnamed_2:
        /* <DEDUP_REMOVED lines=40> */
        /*04ed*/ 	.byte	0x74, 0x65, 0x3a, 0x3a, 0x43, 0x3c, 0x30, 0x3e, 0x3e, 0x3e, 0x3e, 0x5d, 0x00
.L_2:


//--------------------- .nv.shared._ZN7cutlass13device_kernelINS_4gemm6kernel13GemmUniversalIN4cute5tupleIJiiiiEEENS1_10collective13CollectiveMmaINS1_35MainloopSm100TmaUmmaWarpSpecializedILi5ELi2ELi4ENS5_IJNS4_1CILi1EEESB_SB_EEEEENS5_IJNSA_ILi64EEESE_SE_EEENS_12float_e5m2_tENS5_IJlSB_lEEESG_SH_NS4_8TiledMMAINS4_8MMA_AtomIJNS4_10MMA_TraitsINS4_19SM100_MMA_F8F6F4_SSEJSG_SG_fSE_SE_NS4_17integral_constantINS4_4UMMA5MajorELSO_0EEESP_NSM_INSN_7ScaleInELSQ_0EEESR_EEEEEENS4_6LayoutISC_NS5_IJNSA_ILi0EEESV_SV_EEEEENS5_IJNS4_10UnderscoreESY_SY_EEEEENS4_13SM90_TMA_LOADENS4_14ComposedLayoutINS4_7SwizzleILi2ELi4ELi3EEENS4_18smem_ptr_flag_bitsILi8EEENSU_INS5_IJNSA_ILi8EEESE_EEENS5_IJSE_SB_EEEEEEEvNS4_8identityES11_S1B_vS1C_EENS_8epilogue10collective18CollectiveEpilogueINS1E_23Sm100TmaWarpSpecializedILi1ELi1ELi32ELb0ELb0EEEJSF_NS5_IJNSU_ISE_SB_EES1J_EEESG_SH_SG_SH_NS1E_6fusion15FusionCallbacksIS1I_NS1L_17LinearCombinationISG_fSG_fLNS_15FloatRoundStyleE2EEESF_S1K_JEEENS4_5SM1004TMEM4LOAD26SM100_TMEM_LOAD_16dp32b32xES11_S1B_NS4_39AutoVectorizingCopyWithAssumedAlignmentILi128EEENS4_14SM90_TMA_STOREES1B_S1W_S1W_EEEvvEEEEvNT_6ParamsE --------------------------
	.section	.nv.shared._ZN7cutlass13device_kernelINS_4gemm6kernel13GemmUniversalIN4cute5tupleIJiiiiEEENS1_10collective13CollectiveMmaINS1_35MainloopSm100TmaUmmaWarpSpecializedILi5ELi2ELi4ENS5_IJNS4_1CILi1EEESB_SB_EEEEENS5_IJNSA_ILi64EEESE_SE_EEENS_12float_e5m2_tENS5_IJlSB_lEEESG_SH_NS4_8TiledMMAINS4_8MMA_AtomIJNS4_10MMA_TraitsINS4_19SM100_MMA_F8F6F4_SSEJSG_SG_fSE_SE_NS4_17integral_constantINS4_4UMMA5MajorELSO_0EEESP_NSM_INSN_7ScaleInELSQ_0EEESR_EEEEEENS4_6LayoutISC_NS5_IJNSA_ILi0EEESV_SV_EEEEENS5_IJNS4_10UnderscoreESY_SY_EEEEENS4_13SM90_TMA_LOADENS4_14ComposedLayoutINS4_7SwizzleILi2ELi4ELi3EEENS4_18smem_ptr_flag_bitsILi8EEENSU_INS5_IJNSA_ILi8EEESE_EEENS5_IJSE_SB_EEEEEEEvNS4_8identityES11_S1B_vS1C_EENS_8epilogue10collective18CollectiveEpilogueINS1E_23Sm100TmaWarpSpecializedILi1ELi1ELi32ELb0ELb0EEEJSF_NS5_IJNSU_ISE_SB_EES1J_EEESG_SH_SG_SH_NS1E_6fusion15FusionCallbacksIS1I_NS1L_17LinearCombinationISG_fSG_fLNS_15FloatRoundStyleE2EEESF_S1K_JEEENS4_5SM1004TMEM4LOAD26SM100_TMEM_LOAD_16dp32b32xES11_S1B_NS4_39AutoVectorizingCopyWithAssumedAlignmentILi128EEENS4_14SM90_TMA_STOREES1B_S1W_S1W_EEEvvEEEEvNT_6ParamsE,"aw",@nobits
	.sectionflags	@""
	.align	16
	.zero		1024


//--------------------- .nv.shared.reserved.0     --------------------------
	.section	.nv.shared.reserved.0,"aw",@nobits
	.weak		__nv_reservedSMEM_offset_0_alias
	.size		__nv_reservedSMEM_offset_0_alias, 0, 64
	.other		__nv_reservedSMEM_offset_0_alias,@"STO_CUDA_RESERVED_SHARED STV_DEFAULT"
__nv_reservedSMEM_offset_0_alias:
	.zero		0
.nv.shared.reserved.0:
	.zero		64
	.weak		__nv_reservedSMEM_tcgen05_partition
	.type		__nv_reservedSMEM_tcgen05_partition,@object
	.size		__nv_reservedSMEM_tcgen05_partition,(.L_0 - __nv_reservedSMEM_tcgen05_partition)
__nv_reservedSMEM_tcgen05_partition:
	.zero		32
.L_0:


//--------------------- .nv.global                --------------------------
	.section	.nv.global,"aw",@nobits
.nv.global:
	.type		_ZN40_INTERNAL_0ad65732_4_k_cu_44982300_197944cute1_E,@object
	.size		_ZN40_INTERNAL_0ad65732_4_k_cu_44982300_197944cute1_E,(_ZN40_INTERNAL_0ad65732_4_k_cu_44982300_197944cuda3std3__45__cpo6cbeginE - _ZN40_INTERNAL_0ad65732_4_k_cu_44982300_197944cute1_E)
_ZN40_INTERNAL_0ad65732_4_k_cu_44982300_197944cute1_E:
	.zero		1
	.type		_ZN40_INTERNAL_0ad65732_4_k_cu_44982300_197944cuda3std3__45__cpo6cbeginE,@object
	.size		_ZN40_INTERNAL_0ad65732_4_k_cu_44982300_197944cuda3std3__45__cpo6cbeginE,(_ZN40_INTERNAL_0ad65732_4_k_cu_44982300_197944cuda3std3__48in_placeE - _ZN40_INTERNAL_0ad65732_4_k_cu_44982300_197944cuda3std3__45__cpo6cbeginE)
_ZN40_INTERNAL_0ad65732_4_k_cu_44982300_197944cuda3std3__45__cpo6cbeginE:
	.zero		1
	.type		_ZN40_INTERNAL_0ad65732_4_k_cu_44982300_197944cuda3std3__48in_placeE,@object
	.size		_ZN40_INTERNAL_0ad65732_4_k_cu_44982300_197944cuda3std3__48in_placeE,(_ZN40_INTERNAL_0ad65732_4_k_cu_44982300_197944cuda3std6ranges3__45__cpo9iter_moveE - _ZN40_INTERNAL_0ad65732_4_k_cu_44982300_197944cuda3std3__48in_placeE)
_ZN40_INTERNAL_0ad65732_4_k_cu_44982300_197944cuda3std3__48in_placeE:
	.zero		1
	.type		_ZN40_INTERNAL_0ad65732_4_k_cu_44982300_197944cuda3std6ranges3__45__cpo9iter_moveE,@object
	.size		_ZN40_INTERNAL_0ad65732_4_k_cu_44982300_197944cuda3std6ranges3__45__cpo9iter_moveE,(_ZN40_INTERNAL_0ad65732_4_k_cu_44982300_197944cuda3std3__45__cpo5beginE - _ZN40_INTERNAL_0ad65732_4_k_cu_44982300_197944cuda3std6ranges3__45__cpo9iter_moveE)
_ZN40_INTERNAL_0ad65732_4_k_cu_44982300_197944cuda3std6ranges3__45__cpo9iter_moveE:
	.zero		1
	.type		_ZN40_INTERNAL_0ad65732_4_k_cu_44982300_197944cuda3std3__45__cpo5beginE,@object
	.size		_ZN40_INTERNAL_0ad65732_4_k_cu_44982300_197944cuda3std3__45__cpo5beginE,(_ZN40_INTERNAL_0ad65732_4_k_cu_44982300_197944cuda3std3__442_GLOBAL__N__0ad65732_4_k_cu_44982300_197946ignoreE - _ZN40_INTERNAL_0ad65732_4_k_cu_44982300_197944cuda3std3__45__cpo5beginE)
_ZN40_INTERNAL_0ad65732_4_k_cu_44982300_197944cuda3std3__45__cpo5beginE:
	.zero		1
	.type		_ZN40_INTERNAL_0ad65732_4_k_cu_44982300_197944cuda3std3__442_GLOBAL__N__0ad65732_4_k_cu_44982300_197946ignoreE,@object
	.size		_ZN40_INTERNAL_0ad65732_4_k_cu_44982300_197944cuda3std3__442_GLOBAL__N__0ad65732_4_k_cu_44982300_197946ignoreE,(_ZN40_INTERNAL_0ad65732_4_k_cu_44982300_197944cute7productE - _ZN40_INTERNAL_0ad65732_4_k_cu_44982300_197944cuda3std3__442_GLOBAL__N__0ad65732_4_k_cu_44982300_197946ignoreE)
_ZN40_INTERNAL_0ad65732_4_k_cu_44982300_197944cuda3std3__442_GLOBAL__N__0ad65732_4_k_cu_44982300_197946ignoreE:
	.zero		1
	.type		_ZN40_INTERNAL_0ad65732_4_k_cu_44982300_197944cute7productE,@object
	.size		_ZN40_INTERNAL_0ad65732_4_k_cu_44982300_197944cute7productE,(_ZN40_INTERNAL_0ad65732_4_k_cu_44982300_197944cuda3std3__45__cpo3endE - _ZN40_INTERNAL_0ad65732_4_k_cu_44982300_197944cute7productE)
_ZN40_INTERNAL_0ad65732_4_k_cu_44982300_197944cute7productE:
	.zero		1
	.type		_ZN40_INTERNAL_0ad65732_4_k_cu_44982300_197944cuda3std3__45__cpo3endE,@object
	.size		_ZN40_INTERNAL_0ad65732_4_k_cu_44982300_197944cuda3std3__45__cpo3endE,(_ZN40_INTERNAL_0ad65732_4_k_cu_44982300_197944cuda3std3__419piecewise_constructE - _ZN40_INTERNAL_0ad65732_4_k_cu_44982300_197944cuda3std3__45__cpo3endE)
_ZN40_INTERNAL_0ad65732_4_k_cu_44982300_197944cuda3std3__45__cpo3endE:
	.zero		1
	.type		_ZN40_INTERNAL_0ad65732_4_k_cu_44982300_197944cuda3std3__419piecewise_constructE,@object
	.size		_ZN40_INTERNAL_0ad65732_4_k_cu_44982300_197944cuda3std3__419piecewise_constructE,(_ZN40_INTERNAL_0ad65732_4_k_cu_44982300_197944cuda3std3__45__cpo4cendE - _ZN40_INTERNAL_0ad65732_4_k_cu_44982300_197944cuda3std3__419piecewise_constructE)
_ZN40_INTERNAL_0ad65732_4_k_cu_44982300_197944cuda3std3__419piecewise_constructE:
	.zero		1
	.type		_ZN40_INTERNAL_0ad65732_4_k_cu_44982300_197944cuda3std3__45__cpo4cendE,@object
	.size		_ZN40_INTERNAL_0ad65732_4_k_cu_44982300_197944cuda3std3__45__cpo4cendE,(_ZN40_INTERNAL_0ad65732_4_k_cu_44982300_197944cuda3std6ranges3__45__cpo4swapE - _ZN40_INTERNAL_0ad65732_4_k_cu_44982300_197944cuda3std3__45__cpo4cendE)
_ZN40_INTERNAL_0ad65732_4_k_cu_44982300_197944cuda3std3__45__cpo4cendE:
	.zero		1
	.type		_ZN40_INTERNAL_0ad65732_4_k_cu_44982300_197944cuda3std6ranges3__45__cpo4swapE,@object
	.size		_ZN40_INTERNAL_0ad65732_4_k_cu_44982300_197944cuda3std6ranges3__45__cpo4swapE,(.L_10 - _ZN40_INTERNAL_0ad65732_4_k_cu_44982300_197944cuda3std6ranges3__45__cpo4swapE)
_ZN40_INTERNAL_0ad65732_4_k_cu_44982300_197944cuda3std6ranges3__45__cpo4swapE:
	.zero		1
.L_10:


//--------------------- .nv.constant0._ZN7cutlass13device_kernelINS_4gemm6kernel13GemmUniversalIN4cute5tupleIJiiiiEEENS1_10collective13CollectiveMmaINS1_35MainloopSm100TmaUmmaWarpSpecializedILi5ELi2ELi4ENS5_IJNS4_1CILi1EEESB_SB_EEEEENS5_IJNSA_ILi64EEESE_SE_EEENS_12float_e5m2_tENS5_IJlSB_lEEESG_SH_NS4_8TiledMMAINS4_8MMA_AtomIJNS4_10MMA_TraitsINS4_19SM100_MMA_F8F6F4_SSEJSG_SG_fSE_SE_NS4_17integral_constantINS4_4UMMA5MajorELSO_0EEESP_NSM_INSN_7ScaleInELSQ_0EEESR_EEEEEENS4_6LayoutISC_NS5_IJNSA_ILi0EEESV_SV_EEEEENS5_IJNS4_10UnderscoreESY_SY_EEEEENS4_13SM90_TMA_LOADENS4_14ComposedLayoutINS4_7SwizzleILi2ELi4ELi3EEENS4_18smem_ptr_flag_bitsILi8EEENSU_INS5_IJNSA_ILi8EEESE_EEENS5_IJSE_SB_EEEEEEEvNS4_8identityES11_S1B_vS1C_EENS_8epilogue10collective18CollectiveEpilogueINS1E_23Sm100TmaWarpSpecializedILi1ELi1ELi32ELb0ELb0EEEJSF_NS5_IJNSU_ISE_SB_EES1J_EEESG_SH_SG_SH_NS1E_6fusion15FusionCallbacksIS1I_NS1L_17LinearCombinationISG_fSG_fLNS_15FloatRoundStyleE2EEESF_S1K_JEEENS4_5SM1004TMEM4LOAD26SM100_TMEM_LOAD_16dp32b32xES11_S1B_NS4_39AutoVectorizingCopyWithAssumedAlignmentILi128EEENS4_14SM90_TMA_STOREES1B_S1W_S1W_EEEvvEEEEvNT_6ParamsE --------------------------
	.section	.nv.constant0._ZN7cutlass13device_kernelINS_4gemm6kernel13GemmUniversalIN4cute5tupleIJiiiiEEENS1_10collective13CollectiveMmaINS1_35MainloopSm100TmaUmmaWarpSpecializedILi5ELi2ELi4ENS5_IJNS4_1CILi1EEESB_SB_EEEEENS5_IJNSA_ILi64EEESE_SE_EEENS_12float_e5m2_tENS5_IJlSB_lEEESG_SH_NS4_8TiledMMAINS4_8MMA_AtomIJNS4_10MMA_TraitsINS4_19SM100_MMA_F8F6F4_SSEJSG_SG_fSE_SE_NS4_17integral_constantINS4_4UMMA5MajorELSO_0EEESP_NSM_INSN_7ScaleInELSQ_0EEESR_EEEEEENS4_6LayoutISC_NS5_IJNSA_ILi0EEESV_SV_EEEEENS5_IJNS4_10UnderscoreESY_SY_EEEEENS4_13SM90_TMA_LOADENS4_14ComposedLayoutINS4_7SwizzleILi2ELi4ELi3EEENS4_18smem_ptr_flag_bitsILi8EEENSU_INS5_IJNSA_ILi8EEESE_EEENS5_IJSE_SB_EEEEEEEvNS4_8identityES11_S1B_vS1C_EENS_8epilogue10collective18CollectiveEpilogueINS1E_23Sm100TmaWarpSpecializedILi1ELi1ELi32ELb0ELb0EEEJSF_NS5_IJNSU_ISE_SB_EES1J_EEESG_SH_SG_SH_NS1E_6fusion15FusionCallbacksIS1I_NS1L_17LinearCombinationISG_fSG_fLNS_15FloatRoundStyleE2EEESF_S1K_JEEENS4_5SM1004TMEM4LOAD26SM100_TMEM_LOAD_16dp32b32xES11_S1B_NS4_39AutoVectorizingCopyWithAssumedAlignmentILi128EEENS4_14SM90_TMA_STOREES1B_S1W_S1W_EEEvvEEEEvNT_6ParamsE,"a",@progbits
	.sectionflags	@""
	.align	4
.nv.constant0._ZN7cutlass13device_kernelINS_4gemm6kernel13GemmUniversalIN4cute5tupleIJiiiiEEENS1_10collective13CollectiveMmaINS1_35MainloopSm100TmaUmmaWarpSpecializedILi5ELi2ELi4ENS5_IJNS4_1CILi1EEESB_SB_EEEEENS5_IJNSA_ILi64EEESE_SE_EEENS_12float_e5m2_tENS5_IJlSB_lEEESG_SH_NS4_8TiledMMAINS4_8MMA_AtomIJNS4_10MMA_TraitsINS4_19SM100_MMA_F8F6F4_SSEJSG_SG_fSE_SE_NS4_17integral_constantINS4_4UMMA5MajorELSO_0EEESP_NSM_INSN_7ScaleInELSQ_0EEESR_EEEEEENS4_6LayoutISC_NS5_IJNSA_ILi0EEESV_SV_EEEEENS5_IJNS4_10UnderscoreESY_SY_EEEEENS4_13SM90_TMA_LOADENS4_14ComposedLayoutINS4_7SwizzleILi2ELi4ELi3EEENS4_18smem_ptr_flag_bitsILi8EEENSU_INS5_IJNSA_ILi8EEESE_EEENS5_IJSE_SB_EEEEEEEvNS4_8identityES11_S1B_vS1C_EENS_8epilogue10collective18CollectiveEpilogueINS1E_23Sm100TmaWarpSpecializedILi1ELi1ELi32ELb0ELb0EEEJSF_NS5_IJNSU_ISE_SB_EES1J_EEESG_SH_SG_SH_NS1E_6fusion15FusionCallbacksIS1I_NS1L_17LinearCombinationISG_fSG_fLNS_15FloatRoundStyleE2EEESF_S1K_JEEENS4_5SM1004TMEM4LOAD26SM100_TMEM_LOAD_16dp32b32xES11_S1B_NS4_39AutoVectorizingCopyWithAssumedAlignmentILi128EEENS4_14SM90_TMA_STOREES1B_S1W_S1W_EEEvvEEEEvNT_6ParamsE:
	.zero		2944


//--------------------- SYMBOLS --------------------------

	.type		.nv.reservedSmem.offset0,@object
	.size		.nv.reservedSmem.offset0,0x4
	.type		.nv.reservedSmem.cap,@object
	.size		.nv.reservedSmem.cap,0x4
	.type		__assertfail,@function
